def matmul_kernel(
    a_ptr,
    b_ptr,
    c_ptr,
    M,
    N,
    K,
    stride_am,
    stride_ak,
    stride_bk,
    stride_bn,
    stride_cm,
    stride_cn,
    BLOCK_M: tl.constexpr,
    BLOCK_N: tl.constexpr,
    BLOCK_K: tl.constexpr,
    GROUP_M: tl.constexpr,
):
    pid = tl.program_id(axis=0)
    num_pid_m = tl.cdiv(M, BLOCK_M)
    num_pid_n = tl.cdiv(N, BLOCK_N)
    num_pid_in_group = GROUP_M * num_pid_n
    group_id = pid // num_pid_in_group
    first_pid_m = group_id * GROUP_M
    group_size_m = min(num_pid_m - first_pid_m, GROUP_M)
    pid_m = first_pid_m + ((pid % num_pid_in_group) % group_size_m)
    pid_n = (pid % num_pid_in_group) // group_size_m

    offs_am = (pid_m * BLOCK_M + tl.arange(0, BLOCK_M)) % M
    offs_bn = (pid_n * BLOCK_N + tl.arange(0, BLOCK_N)) % N
    offs_k = tl.arange(0, BLOCK_K)
    a_ptrs = a_ptr + offs_am[:, None] * stride_am + offs_k[None, :] * stride_ak
    b_ptrs = b_ptr + offs_k[:, None] * stride_bk + offs_bn[None, :] * stride_bn

    acc = tl.zeros((BLOCK_M, BLOCK_N), dtype=tl.float32)
    for kk in range(0, tl.cdiv(K, BLOCK_K)):
        a = tl.load(a_ptrs, mask=offs_k[None, :] < K - kk * BLOCK_K, other=0.0)
        b = tl.load(b_ptrs, mask=offs_k[:, None] < K - kk * BLOCK_K, other=0.0)
        acc = tl.dot(a, b, acc)
        a_ptrs += BLOCK_K * stride_ak
        b_ptrs += BLOCK_K * stride_bk

    c = acc.to(c_ptr.dtype.element_ty)
    offs_cm = pid_m * BLOCK_M + tl.arange(0, BLOCK_M)
    offs_cn = pid_n * BLOCK_N + tl.arange(0, BLOCK_N)
    c_ptrs = c_ptr + offs_cm[:, None] * stride_cm + offs_cn[None, :] * stride_cn
    mask = (offs_cm[:, None] < M) & (offs_cn[None, :] < N)
    tl.store(c_ptrs, c, mask=mask)

# config = {"BLOCK_K": 128, "BLOCK_M": 64, "BLOCK_N": 64, "GROUP_M": 8, "arch": "sm_100", "dtype": "bf16", "num_ctas": 1, "num_stages": 3, "num_warps": 8}
# arch = sm_100


// ===== COMPILED SASS (sm_100a) =====

	.target	sm_100a

	.elftype	@"ET_EXEC"


//--------------------- .note.nv.tkinfo           --------------------------
	.section	.note.nv.tkinfo,"",@"SHT_NOTE"
	.sectionflags	@"SHF_NOTE_NV_TKINFO"
	.tkinfo
        /*0018*/ 	.word	0x00000081
        /*0030*/ 	.string	""
        /*0030*/ 	.string	"ptxas-blackwell"
        /*0030*/ 	.string	"Cuda compilation tools, release 12.9, V12.9.86"
        /*0030*/ 	.string	"Build cuda_12.9.r12.9/compiler.36037853_0"
        /*0030*/ 	.string	"-v  -suppress-debug-info  -lineinfo  -arch sm_100a "



//--------------------- .note.nv.cuver            --------------------------
	.section	.note.nv.cuver,"",@"SHT_NOTE"
	.sectionflags	@"SHF_NOTE_NV_CUVER"
        /*0018*/ 	.short	0x0001
        /*001a*/ 	.short	0x0064
        /*001c*/ 	.short	0x0001
        /*001e*/ 	.short	0x0000
        /*0020*/ 	.short	0x0001
        /*0022*/ 	.short	0x0000


//--------------------- .nv.info                  --------------------------
	.section	.nv.info,"",@"SHT_CUDA_INFO"
	.align	4


	//----- nvinfo : EIATTR_REGCOUNT
	.align		4
        /*0000*/ 	.byte	0x04, 0x2f
        /*0002*/ 	.short	(.L_4 - .L_3)
	.align		4
.L_3:
        /*0004*/ 	.word	index@(matmul_kernel)
        /*0008*/ 	.word	0x000000fa


	//----- nvinfo : EIATTR_FRAME_SIZE
	.align		4
.L_4:
        /*000c*/ 	.byte	0x04, 0x11
        /*000e*/ 	.short	(.L_6 - .L_5)
	.align		4
.L_5:
        /*0010*/ 	.word	index@($__internal_2_$__cuda_sm10x_tcgen05_guardrail_trap_unallocated_columns_being_dealloced)
        /*0014*/ 	.word	0x00000000


	//----- nvinfo : EIATTR_FRAME_SIZE
	.align		4
.L_6:
        /*0018*/ 	.byte	0x04, 0x11
        /*001a*/ 	.short	(.L_8 - .L_7)
	.align		4
.L_7:
        /*001c*/ 	.word	index@($__internal_1_$__cuda_sm10x_tcgen05_guardrail_trap_phase_invalid_during_alloc)
        /*0020*/ 	.word	0x00000000


	//----- nvinfo : EIATTR_FRAME_SIZE
	.align		4
.L_8:
        /*0024*/ 	.byte	0x04, 0x11
        /*0026*/ 	.short	(.L_10 - .L_9)
	.align		4
.L_9:
        /*0028*/ 	.word	index@($__internal_0_$__cuda_sm10x_tcgen05_guardrail_trap_col_being_dealloced_not_returned_by_alloc)
        /*002c*/ 	.word	0x00000000


	//----- nvinfo : EIATTR_FRAME_SIZE
	.align		4
.L_10:
        /*0030*/ 	.byte	0x04, 0x11
        /*0032*/ 	.short	(.L_12 - .L_11)
	.align		4
.L_11:
        /*0034*/ 	.word	index@(matmul_kernel)
        /*0038*/ 	.word	0x00000000


	//----- nvinfo : EIATTR_MIN_STACK_SIZE
	.align		4
.L_12:
        /*003c*/ 	.byte	0x04, 0x12
        /*003e*/ 	.short	(.L_14 - .L_13)
	.align		4
.L_13:
        /*0040*/ 	.word	index@(matmul_kernel)
        /*0044*/ 	.word	0x00000000
.L_14:


//--------------------- .nv.info.matmul_kernel    --------------------------
	.section	.nv.info.matmul_kernel,"",@"SHT_CUDA_INFO"
	.sectionflags	@""
	.align	4


	//----- nvinfo : EIATTR_CUDA_API_VERSION
	.align		4
        /*0000*/ 	.byte	0x04, 0x37
        /*0002*/ 	.short	(.L_16 - .L_15)
.L_15:
        /*0004*/ 	.word	0x00000081


	//----- nvinfo : EIATTR_KPARAM_INFO
	.align		4
.L_16:
        /*0008*/ 	.byte	0x04, 0x17
        /*000a*/ 	.short	(.L_18 - .L_17)
.L_17:
        /*000c*/ 	.word	0x00000000
        /*0010*/ 	.short	0x000d
        /*0012*/ 	.short	0x0048
        /*0014*/ 	.byte	0x00, 0xf4, 0x21, 0x00


	//----- nvinfo : EIATTR_KPARAM_INFO
	.align		4
.L_18:
        /*0018*/ 	.byte	0x04, 0x17
        /*001a*/ 	.short	(.L_20 - .L_19)
.L_19:
        /*001c*/ 	.word	0x00000000
        /*0020*/ 	.short	0x000c
        /*0022*/ 	.short	0x0040
        /*0024*/ 	.byte	0x00, 0xf4, 0x21, 0x00


	//----- nvinfo : EIATTR_KPARAM_INFO
	.align		4
.L_20:
        /*0028*/ 	.byte	0x04, 0x17
        /*002a*/ 	.short	(.L_22 - .L_21)
.L_21:
        /*002c*/ 	.word	0x00000000
        /*0030*/ 	.short	0x000b
        /*0032*/ 	.short	0x0038
        /*0034*/ 	.byte	0x00, 0xf0, 0x11, 0x00


	//----- nvinfo : EIATTR_KPARAM_INFO
	.align		4
.L_22:
        /*0038*/ 	.byte	0x04, 0x17
        /*003a*/ 	.short	(.L_24 - .L_23)
.L_23:
        /*003c*/ 	.word	0x00000000
        /*0040*/ 	.short	0x000a
        /*0042*/ 	.short	0x0034
        /*0044*/ 	.byte	0x00, 0xf0, 0x11, 0x00


	//----- nvinfo : EIATTR_KPARAM_INFO
	.align		4
.L_24:
        /*0048*/ 	.byte	0x04, 0x17
        /*004a*/ 	.short	(.L_26 - .L_25)
.L_25:
        /*004c*/ 	.word	0x00000000
        /*0050*/ 	.short	0x0009
        /*0052*/ 	.short	0x0030
        /*0054*/ 	.byte	0x00, 0xf0, 0x11, 0x00


	//----- nvinfo : EIATTR_KPARAM_INFO
	.align		4
.L_26:
        /*0058*/ 	.byte	0x04, 0x17
        /*005a*/ 	.short	(.L_28 - .L_27)
.L_27:
        /*005c*/ 	.word	0x00000000
        /*0060*/ 	.short	0x0008
        /*0062*/ 	.short	0x002c
        /*0064*/ 	.byte	0x00, 0xf0, 0x11, 0x00


	//----- nvinfo : EIATTR_KPARAM_INFO
	.align		4
.L_28:
        /*0068*/ 	.byte	0x04, 0x17
        /*006a*/ 	.short	(.L_30 - .L_29)
.L_29:
        /*006c*/ 	.word	0x00000000
        /*0070*/ 	.short	0x0007
        /*0072*/ 	.short	0x0028
        /*0074*/ 	.byte	0x00, 0xf0, 0x11, 0x00


	//----- nvinfo : EIATTR_KPARAM_INFO
	.align		4
.L_30:
        /*0078*/ 	.byte	0x04, 0x17
        /*007a*/ 	.short	(.L_32 - .L_31)
.L_31:
        /*007c*/ 	.word	0x00000000
        /*0080*/ 	.short	0x0006
        /*0082*/ 	.short	0x0024
        /*0084*/ 	.byte	0x00, 0xf0, 0x11, 0x00


	//----- nvinfo : EIATTR_KPARAM_INFO
	.align		4
.L_32:
        /*0088*/ 	.byte	0x04, 0x17
        /*008a*/ 	.short	(.L_34 - .L_33)
.L_33:
        /*008c*/ 	.word	0x00000000
        /*0090*/ 	.short	0x0005
        /*0092*/ 	.short	0x0020
        /*0094*/ 	.byte	0x00, 0xf0, 0x11, 0x00


	//----- nvinfo : EIATTR_KPARAM_INFO
	.align		4
.L_34:
        /*0098*/ 	.byte	0x04, 0x17
        /*009a*/ 	.short	(.L_36 - .L_35)
.L_35:
        /*009c*/ 	.word	0x00000000
        /*00a0*/ 	.short	0x0004
        /*00a2*/ 	.short	0x001c
        /*00a4*/ 	.byte	0x00, 0xf0, 0x11, 0x00


	//----- nvinfo : EIATTR_KPARAM_INFO
	.align		4
.L_36:
        /*00a8*/ 	.byte	0x04, 0x17
        /*00aa*/ 	.short	(.L_38 - .L_37)
.L_37:
        /*00ac*/ 	.word	0x00000000
        /*00b0*/ 	.short	0x0003
        /*00b2*/ 	.short	0x0018
        /*00b4*/ 	.byte	0x00, 0xf0, 0x11, 0x00


	//----- nvinfo : EIATTR_KPARAM_INFO
	.align		4
.L_38:
        /*00b8*/ 	.byte	0x04, 0x17
        /*00ba*/ 	.short	(.L_40 - .L_39)
.L_39:
        /*00bc*/ 	.word	0x00000000
        /*00c0*/ 	.short	0x0002
        /*00c2*/ 	.short	0x0010
        /*00c4*/ 	.byte	0x00, 0xf4, 0x21, 0x00


	//----- nvinfo : EIATTR_KPARAM_INFO
	.align		4
.L_40:
        /*00c8*/ 	.byte	0x04, 0x17
        /*00ca*/ 	.short	(.L_42 - .L_41)
.L_41:
        /*00cc*/ 	.word	0x00000000
        /*00d0*/ 	.short	0x0001
        /*00d2*/ 	.short	0x0008
        /*00d4*/ 	.byte	0x00, 0xf4, 0x21, 0x00


	//----- nvinfo : EIATTR_KPARAM_INFO
	.align		4
.L_42:
        /*00d8*/ 	.byte	0x04, 0x17
        /*00da*/ 	.short	(.L_44 - .L_43)
.L_43:
        /*00dc*/ 	.word	0x00000000
        /*00e0*/ 	.short	0x0000
        /*00e2*/ 	.short	0x0000
        /*00e4*/ 	.byte	0x00, 0xf4, 0x21, 0x00


	//----- nvinfo : EIATTR_AT_ENTRY_FRAGMENTS
	.align		4
.L_44:
        /*00e8*/ 	.byte	0x04, 0x4f
        /*00ea*/ 	.short	(.L_46 - .L_45)


	//   ....[0]....
.L_45:
        /*00ec*/ 	.word	0x00000004


	//----- nvinfo : EIATTR_RESERVED_SMEM_USED
	.align		4
.L_46:
        /*00f0*/ 	.byte	0x01, 0x41
	.zero		2


	//----- nvinfo : EIATTR_SPARSE_MMA_MASK
	.align		4
        /*00f4*/ 	.byte	0x03, 0x50
        /*00f6*/ 	.short	0x0000


	//----- nvinfo : EIATTR_TCGEN05_1CTA_USED
	.align		4
        /*00f8*/ 	.byte	0x01, 0x51
	.zero		2


	//----- nvinfo : EIATTR_MAXREG_COUNT
	.align		4
        /*00fc*/ 	.byte	0x03, 0x1b
        /*00fe*/ 	.short	0x00ff


	//----- nvinfo : EIATTR_NUM_BARRIERS
	.align		4
        /*0100*/ 	.byte	0x02, 0x4c
        /*0102*/ 	.byte	0x01
	.zero		1


	//----- nvinfo : EIATTR_INT_WARP_WIDE_INSTR_OFFSETS
	.align		4
        /*0104*/ 	.byte	0x04, 0x31
        /*0106*/ 	.short	(.L_48 - .L_47)


	//   ....[0]....
.L_47:
        /*0108*/ 	.word	0x00000d80


	//   ....[1]....
        /*010c*/ 	.word	0x00000da0


	//   ....[2]....
        /*0110*/ 	.word	0x000046d0


	//   ....[3]....
        /*0114*/ 	.word	0x00007220


	//   ....[4]....
        /*0118*/ 	.word	0x00007270


	//----- nvinfo : EIATTR_COOP_GROUP_MASK_REGIDS
	.align		4
.L_48:
        /*011c*/ 	.byte	0x04, 0x29
        /*011e*/ 	.short	(.L_50 - .L_49)


	//   ....[0]....
.L_49:
        /*0120*/ 	.word	0xffffffff


	//   ....[1]....
        /*0124*/ 	.word	0xffffffff


	//   ....[2]....
        /*0128*/ 	.word	0xffffffff


	//   ....[3]....
        /*012c*/ 	.word	0xffffffff


	//----- nvinfo : EIATTR_COOP_GROUP_INSTR_OFFSETS
	.align		4
.L_50:
        /*0130*/ 	.byte	0x04, 0x28
        /*0132*/ 	.short	(.L_52 - .L_51)


	//   ....[0]....
.L_51:
        /*0134*/ 	.word	0x00000060


	//   ....[1]....
        /*0138*/ 	.word	0x00000320


	//   ....[2]....
        /*013c*/ 	.word	0x000070b0


	//   ....[3]....
        /*0140*/ 	.word	0x00007320


	//----- nvinfo : EIATTR_VRC_CTA_INIT_COUNT
	.align		4
.L_52:
        /*0144*/ 	.byte	0x02, 0x4a
        /*0146*/ 	.byte	0x80
	.zero		1


	//----- nvinfo : EIATTR_MBARRIER_INSTR_OFFSETS
	.align		4
        /*0148*/ 	.byte	0x04, 0x39
        /*014a*/ 	.short	(.L_54 - .L_53)


	//   ....[0]....
.L_53:
        /*014c*/ 	.word	0x00000ec0
        /*0150*/ 	.word	0x000000ff
        /*0154*/ 	.word	0x00000000
        /*0158*/ 	.short	0x0100
        /*015a*/ 	.byte	0x0c
	.zero		1


	//   ....[1]....
        /*015c*/ 	.word	0x00004710
        /*0160*/ 	.word	0x000000ff
        /*0164*/ 	.word	0x00010008
        /*0168*/ 	.short	0x0100
        /*016a*/ 	.byte	0x0a
	.zero		1


	//   ....[2]....
        /*016c*/ 	.word	0x000051b0
        /*0170*/ 	.word	0x000000ff
        /*0174*/ 	.word	0x00000000
        /*0178*/ 	.short	0x010a
        /*017a*/ 	.byte	0x0c
	.zero		1


	//   ....[3]....
        /*017c*/ 	.word	0x00006710
        /*0180*/ 	.word	0x000000ff
        /*0184*/ 	.word	0x00000000
        /*0188*/ 	.short	0x010a
        /*018a*/ 	.byte	0x0c
	.zero		1


	//   ....[4]....
        /*018c*/ 	.word	0x00006870
        /*0190*/ 	.word	0x000000ff
        /*0194*/ 	.word	0x00010000
        /*0198*/ 	.short	0x0108
        /*019a*/ 	.byte	0x0a
	.zero		1


	//   ....[5]....
        /*019c*/ 	.word	0x00006980
        /*01a0*/ 	.word	0x000000ff
        /*01a4*/ 	.word	0x00010008
        /*01a8*/ 	.short	0x0108
        /*01aa*/ 	.byte	0x0a
	.zero		1


	//   ....[6]....
        /*01ac*/ 	.word	0x00007340
        /*01b0*/ 	.word	0x000000ff
        /*01b4*/ 	.word	0x00000000
        /*01b8*/ 	.short	0x010a
        /*01ba*/ 	.byte	0x0c
	.zero		1


	//   ....[7]....
        /*01bc*/ 	.word	0x00007370
        /*01c0*/ 	.word	0x000000ff
        /*01c4*/ 	.word	0x00000000
        /*01c8*/ 	.short	0x010a
        /*01ca*/ 	.byte	0x0c
	.zero		1


	//----- nvinfo : EIATTR_NUM_MBARRIERS
	.align		4
.L_54:
        /*01cc*/ 	.byte	0x03, 0x38
        /*01ce*/ 	.short	0x0002


	//----- nvinfo : EIATTR_EXIT_INSTR_OFFSETS
	.align		4
        /*01d0*/ 	.byte	0x04, 0x1c
        /*01d2*/ 	.short	(.L_56 - .L_55)


	//   ....[0]....
.L_55:
        /*01d4*/ 	.word	0x00007330


	//----- nvinfo : EIATTR_REQNTID
	.align		4
.L_56:
        /*01d8*/ 	.byte	0x04, 0x10
        /*01da*/ 	.short	(.L_58 - .L_57)
.L_57:
        /*01dc*/ 	.word	0x00000100
        /*01e0*/ 	.word	0x00000001
        /*01e4*/ 	.word	0x00000001


	//----- nvinfo : EIATTR_CRS_STACK_SIZE
	.align		4
.L_58:
        /*01e8*/ 	.byte	0x04, 0x1e
        /*01ea*/ 	.short	(.L_60 - .L_59)
.L_59:
        /*01ec*/ 	.word	0x00000000


	//----- nvinfo : EIATTR_CBANK_PARAM_SIZE
	.align		4
.L_60:
        /*01f0*/ 	.byte	0x03, 0x19
        /*01f2*/ 	.short	0x0050


	//----- nvinfo : EIATTR_PARAM_CBANK
	.align		4
        /*01f4*/ 	.byte	0x04, 0x0a
        /*01f6*/ 	.short	(.L_62 - .L_61)
	.align		4
.L_61:
        /*01f8*/ 	.word	index@(.nv.constant0.matmul_kernel)
        /*01fc*/ 	.short	0x0380
        /*01fe*/ 	.short	0x0050


	//----- nvinfo : EIATTR_SW_WAR
	.align		4
.L_62:
        /*0200*/ 	.byte	0x04, 0x36
        /*0202*/ 	.short	(.L_64 - .L_63)
.L_63:
        /*0204*/ 	.word	0x00000008
.L_64:


//--------------------- .nv.compat                --------------------------
	.section	.nv.compat,"",@"SHT_CUDA_COMPAT_INFO"
	.align	4
        /*0000*/ 	.byte	0x02, 0x02, 0x02, 0x00, 0x02, 0x05, 0x05, 0x00, 0x02, 0x03, 0x00, 0x00, 0x02, 0x06, 0x01, 0x00


//--------------------- .nv.callgraph             --------------------------
	.section	.nv.callgraph,"",@"SHT_CUDA_CALLGRAPH"
	.align	4
	.sectionentsize	8
	.align		4
        /*0000*/ 	.word	0x00000000
	.align		4
        /*0004*/ 	.word	0xffffffff
	.align		4
        /*0008*/ 	.word	0x00000000
	.align		4
        /*000c*/ 	.word	0xfffffffe
	.align		4
        /*0010*/ 	.word	0x00000000
	.align		4
        /*0014*/ 	.word	0xfffffffd
	.align		4
        /*0018*/ 	.word	0x00000000
	.align		4
        /*001c*/ 	.word	0xfffffffc


//--------------------- .text.matmul_kernel       --------------------------
	.section	.text.matmul_kernel,"ax",@progbits
	.align	128
        .global         matmul_kernel
        .type           matmul_kernel,@function
        .size           matmul_kernel,(.L_x_20 - matmul_kernel)
        .other          matmul_kernel,@"STO_CUDA_ENTRY STV_DEFAULT"
matmul_kernel:
.text.matmul_kernel:
[----:B------:R-:W0:Y:S01]  /*0000*/  LDC R1, c[0x0][0x37c] ;  /* 0x0000df00ff017b82 */ /* 0x000e220000000800 */
[----:B------:R-:W1:Y:S01]  /*0010*/  S2R R0, SR_TID.X ;  /* 0x0000000000007919 */ /* 0x000e620000002100 */
[----:B------:R-:W2:Y:S01]  /*0020*/  LDCU.64 UR22, c[0x0][0x358] ;  /* 0x00006b00ff1677ac */ /* 0x000ea20008000a00 */
[----:B-1----:R-:W-:-:S13]  /*0030*/  ISETP.GE.U32.AND P1, PT, R0, 0x20, PT ;  /* 0x000000200000780c */ /* 0x002fda0003f26070 */
[----:B--2---:R-:W-:Y:S05]  /*0040*/  @P1 BRA `(.L_x_0) ;  /* 0x0000000000b81947 */ /* 0x004fea0003800000 */
[----:B------:R-:W1:Y:S01]  /*0050*/  S2UR UR6, SR_CgaCtaId ;  /* 0x00000000000679c3 */ /* 0x000e620000008800 */
[----:B------:R-:W-:Y:S01]  /*0060*/  NOP ;  /* 0x0000000000007918 */ /* 0x000fe20000000000 */
[----:B------:R-:W-:Y:S02]  /*0070*/  UMOV UR4, 0x40 ;  /* 0x0000004000047882 */ /* 0x000fe40000000000 */
[----:B-1----:R-:W-:-:S09]  /*0080*/  ULEA UR4, UR6, UR4, 0x18 ;  /* 0x0000000406047291 */ /* 0x002fd2000f8ec0ff */
[----:B------:R-:W1:Y:S01]  /*0090*/  LDS.U8 R2, [UR4] ;  /* 0x00000004ff027984 */ /* 0x000e620008000000 */
[----:B------:R-:W-:Y:S02]  /*00a0*/  UMOV UR4, 0x400 ;  /* 0x0000040000047882 */ /* 0x000fe40000000000 */
[----:B------:R-:W-:Y:S01]  /*00b0*/  ULEA UR4, UR6, UR4, 0x18 ;  /* 0x0000000406047291 */ /* 0x000fe2000f8ec0ff */
[----:B-1----:R-:W-:-:S13]  /*00c0*/  ISETP.NE.AND P0, PT, R2, RZ, PT ;  /* 0x000000ff0200720c */ /* 0x002fda0003f05270 */
[----:B------:R-:W-:Y:S05]  /*00d0*/  @P0 BRA `(.L_x_1) ;  /* 0x00000000007c0947 */ /* 0x000fea0003800000 */
[----:B------:R-:W-:-:S13]  /*00e0*/  ELECT P0, URZ, PT ;  /* 0x0000000000ff782f */ /* 0x000fda0003800000 */
[----:B------:R-:W-:Y:S05]  /*00f0*/  @!P0 BRA `(.L_x_2) ;  /* 0x0000000000848947 */ /* 0x000fea0003800000 */
[----:B------:R-:W-:Y:S01]  /*0100*/  UMOV UR5, 0x2 ;  /* 0x0000000200057882 */ /* 0x000fe20000000000 */
[----:B------:R-:W-:Y:S02]  /*0110*/  IMAD.MOV.U32 R5, RZ, RZ, 0x1 ;  /* 0x00000001ff057424 */ /* 0x000fe400078e00ff */
[----:B------:R-:W-:Y:S02]  /*0120*/  IMAD.MOV.U32 R3, RZ, RZ, 0x3 ;  /* 0x00000003ff037424 */ /* 0x000fe400078e00ff */
[----:B------:R-:W-:Y:S04]  /*0130*/  DEPBAR.LE SB1, 0x36 ;  /* 0x00009d800000791a */ /* 0x000fe80000000000 */
[----:B------:R-:W1:Y:S02]  /*0140*/  UTCATOMSWS.FIND_AND_SET.ALIGN UP0, UR5, UR5 ;  /* 0x00000005000575e3 */ /* 0x000e640008000800 */
[----:B-1----:R-:W-:-:S04]  /*0150*/  PLOP3.LUT P0, PT, PT, PT, UP0, 0x80, 0x8 ;  /* 0x000000000008781c */ /* 0x002fc80003f0f008 */
[----:B------:R-:W-:-:S04]  /*0160*/  SEL R2, RZ, 0xffffffff, !P0 ;  /* 0xffffffffff027807 */ /* 0x000fc80004000000 */
[----:B------:R-:W-:Y:S01]  /*0170*/  ISETP.NE.AND P0, PT, R2, RZ, PT ;  /* 0x000000ff0200720c */ /* 0x000fe20003f05270 */
[----:B------:R-:W-:-:S12]  /*0180*/  IMAD.U32 R2, RZ, RZ, UR5 ;  /* 0x00000005ff027e24 */ /* 0x000fd8000f8e00ff */
[----:B------:R-:W-:Y:S05]  /*0190*/  @P0 BRA `(.L_x_3) ;  /* 0x0000000000240947 */ /* 0x000fea0003800000 */
.L_x_4:
[----:B------:R-:W-:Y:S05]  /*01a0*/  NANOSLEEP 0x64 ;  /* 0x000000640000795d */ /* 0x000fea0003800000 */
[----:B------:R-:W-:-:S05]  /*01b0*/  UMOV UR5, 0x2 ;  /* 0x0000000200057882 */ /* 0x000fca0000000000 */
[----:B------:R-:W-:Y:S04]  /*01c0*/  DEPBAR.LE SB1, 0x36 ;  /* 0x00009d800000791a */ /* 0x000fe80000000000 */
[----:B------:R-:W1:Y:S02]  /*01d0*/  UTCATOMSWS.FIND_AND_SET.ALIGN UP0, UR5, UR5 ;  /* 0x00000005000575e3 */ /* 0x000e640008000800 */
[----:B-1----:R-:W-:-:S04]  /*01e0*/  PLOP3.LUT P0, PT, PT, PT, UP0, 0x80, 0x8 ;  /* 0x000000000008781c */ /* 0x002fc80003f0f008 */
[----:B------:R-:W-:-:S04]  /*01f0*/  SEL R2, RZ, 0xffffffff, !P0 ;  /* 0xffffffffff027807 */ /* 0x000fc80004000000 */
[----:B------:R-:W-:Y:S01]  /*0200*/  ISETP.NE.AND P0, PT, R2, RZ, PT ;  /* 0x000000ff0200720c */ /* 0x000fe20003f05270 */
[----:B------:R-:W-:-:S12]  /*0210*/  IMAD.U32 R2, RZ, RZ, UR5 ;  /* 0x00000005ff027e24 */ /* 0x000fd8000f8e00ff */
[----:B------:R-:W-:Y:S05]  /*0220*/  @!P0 BRA `(.L_x_4) ;  /* 0xfffffffc00dc8947 */ /* 0x000fea000383ffff */
.L_x_3:
[C---:B------:R-:W-:Y:S01]  /*0230*/  VIADD R4, R2.reuse, 0x10 ;  /* 0x0000001002047836 */ /* 0x040fe20000000000 */
[----:B------:R-:W-:Y:S01]  /*0240*/  UMOV UR5, 0x50 ;  /* 0x0000005000057882 */ /* 0x000fe20000000000 */
[----:B------:R-:W-:Y:S01]  /*0250*/  SHF.L.U32 R3, R3, R2, RZ ;  /* 0x0000000203037219 */ /* 0x000fe200000006ff */
[----:B------:R-:W-:Y:S01]  /*0260*/  ULEA UR5, UR6, UR5, 0x18 ;  /* 0x0000000506057291 */ /* 0x000fe2000f8ec0ff */
[----:B------:R-:W-:Y:S01]  /*0270*/  IMAD.SHL.U32 R2, R2, 0x20, RZ ;  /* 0x0000002002027824 */ /* 0x000fe200078e00ff */
[----:B------:R-:W-:-:S04]  /*0280*/  SHF.L.U32 R4, R5, R4, RZ ;  /* 0x0000000405047219 */ /* 0x000fc800000006ff */
[----:B------:R-:W-:-:S05]  /*0290*/  LOP3.LUT R3, R4, R3, RZ, 0xfc, !PT ;  /* 0x0000000304037212 */ /* 0x000fca00078efcff */
[----:B------:R1:W-:Y:S04]  /*02a0*/  ATOMS.OR RZ, [UR5], R3 ;  /* 0x00000003ffff798c */ /* 0x0003e8000b000005 */
[----:B------:R1:W-:Y:S01]  /*02b0*/  STS [UR4], R2 ;  /* 0x00000002ff007988 */ /* 0x0003e20008000804 */
[----:B------:R-:W-:Y:S05]  /*02c0*/  BRA `(.L_x_2) ;  /* 0x0000000000107947 */ /* 0x000fea0003800000 */
.L_x_1:
[----:B------:R-:W-:-:S05]  /*02d0*/  IMAD.MOV.U32 R2, RZ, RZ, -0x1 ;  /* 0xffffffffff027424 */ /* 0x000fca00078e00ff */
[----:B------:R1:W-:Y:S02]  /*02e0*/  STS [UR4], R2 ;  /* 0x00000002ff007988 */ /* 0x0003e40008000804 */
[----:B-1----:R-:W-:-:S07]  /*02f0*/  MOV R2, 0x310 ;  /* 0x0000031000027802 */ /* 0x002fce0000000f00 */
[----:B0-----:R-:W-:Y:S05]  /*0300*/  CALL.REL.NOINC `($__internal_1_$__cuda_sm10x_tcgen05_guardrail_trap_phase_invalid_during_alloc) ;  /* 0x0000007000307944 */ /* 0x001fea0003c00000 */
.L_x_2:
[----:B------:R-:W-:Y:S05]  /*0310*/  WARPSYNC.ALL ;  /* 0x0000000000007948 */ /* 0x000fea0003800000 */
[----:B------:R-:W-:Y:S01]  /*0320*/  NOP ;  /* 0x0000000000007918 */ /* 0x000fe20000000000 */
.L_x_0:
[----:B------:R-:W2:Y:S01]  /*0330*/  LDC.64 R32, c[0x0][0x398] ;  /* 0x0000e600ff207b82 */ /* 0x000ea20000000a00 */
[----:B------:R-:W3:Y:S01]  /*0340*/  S2R R7, SR_CTAID.X ;  /* 0x0000000000077919 */ /* 0x000ee20000002500 */
[----:B------:R-:W-:Y:S01]  /*0350*/  UMOV UR10, 0x400 ;  /* 0x00000400000a7882 */ /* 0x000fe20000000000 */
[----:B------:R-:W-:Y:S01]  /*0360*/  SHF.R.U32.HI R136, RZ, 0x6, R0 ;  /* 0x00000006ff887819 */ /* 0x000fe20000011600 */
[----:B------:R-:W4:Y:S01]  /*0370*/  LDCU.128 UR16, c[0x0][0x380] ;  /* 0x00007000ff1077ac */ /* 0x000f220008000c00 */
[----:B------:R-:W-:Y:S02]  /*0380*/  PRMT R245, RZ, 0x7610, R245 ;  /* 0x00007610fff57816 */ /* 0x000fe400000000f5 */
[----:B------:R-:W-:Y:S01]  /*0390*/  SGXT.U32 R136, R136, 0x2 ;  /* 0x000000028888781a */ /* 0x000fe20000000000 */
[----:B------:R-:W5:Y:S01]  /*03a0*/  S2UR UR4, SR_CgaCtaId ;  /* 0x00000000000479c3 */ /* 0x000f620000008800 */
[----:B------:R-:W-:Y:S02]  /*03b0*/  UMOV UR7, 0x1 ;  /* 0x0000000100077882 */ /* 0x000fe40000000000 */
[----:B------:R-:W-:-:S02]  /*03c0*/  LOP3.LUT R137, R136, 0x10, RZ, 0xfc, !PT ;  /* 0x0000001088897812 */ /* 0x000fc400078efcff */
[----:B------:R-:W-:-:S03]  /*03d0*/  LOP3.LUT R139, R136, 0x18, RZ, 0xfc, !PT ;  /* 0x00000018888b7812 */ /* 0x000fc600078efcff */
[----:B------:R-:W1:Y:S02]  /*03e0*/  LDC.64 R132, c[0x0][0x3a8] ;  /* 0x0000ea00ff847b82 */ /* 0x000e640000000a00 */
[----:B-12---:R-:W-:-:S06]  /*03f0*/  VIADD R2, R33, 0x3f ;  /* 0x0000003f21027836 */ /* 0x006fcc0000000000 */
[----:B------:R-:W1:Y:S01]  /*0400*/  LDC.64 R62, c[0x0][0x3a0] ;  /* 0x0000e800ff3e7b82 */ /* 0x000e620000000a00 */
[----:B------:R-:W-:Y:S01]  /*0410*/  SHF.R.S32.HI R3, RZ, 0x1f, R2 ;  /* 0x0000001fff037819 */ /* 0x000fe20000011402 */
[----:B-----5:R-:W-:-:S03]  /*0420*/  ULEA UR10, UR4, UR10, 0x18 ;  /* 0x0000000a040a7291 */ /* 0x020fc6000f8ec0ff */
[----:B------:R-:W-:-:S03]  /*0430*/  LEA.HI R3, R3, R2, RZ, 0x6 ;  /* 0x0000000203037211 */ /* 0x000fc600078f30ff */
[----:B------:R-:W-:Y:S01]  /*0440*/  BAR.SYNC.DEFER_BLOCKING 0x0 ;  /* 0x0000000000007b1d */ /* 0x000fe20000010000 */
[----:B---3--:R-:W-:Y:S01]  /*0450*/  IABS R8, R7 ;  /* 0x0000000700087213 */ /* 0x008fe20000000000 */
[----:B------:R-:W-:Y:S01]  /*0460*/  UIADD3 UR6, UPT, UPT, UR10, 0x10000, URZ ;  /* 0x000100000a067890 */ /* 0x000fe2000fffe0ff */
[----:B------:R-:W-:Y:S01]  /*0470*/  SHF.R.S32.HI R3, RZ, 0x6, R3 ;  /* 0x00000006ff037819 */ /* 0x000fe20000011403 */
[----:B------:R-:W-:-:S04]  /*0480*/  IMAD R29, R136, R132, RZ ;  /* 0x00000084881d7224 */ /* 0x000fc800078e02ff */
[----:B------:R-:W-:Y:S02]  /*0490*/  IMAD.SHL.U32 R4, R3, 0x8, RZ ;  /* 0x0000000803047824 */ /* 0x000fe400078e00ff */
[----:B------:R-:W-:-:S03]  /*04a0*/  IMAD R31, R132, 0x4, R29 ;  /* 0x00000004841f7824 */ /* 0x000fc600078e021d */
[-C--:B------:R-:W-:Y:S01]  /*04b0*/  IABS R9, R4.reuse ;  /* 0x0000000400097213 */ /* 0x080fe20000000000 */
[C---:B------:R-:W-:Y:S01]  /*04c0*/  IMAD R35, R132.reuse, 0x4, R31 ;  /* 0x0000000484237824 */ /* 0x040fe200078e021f */
[----:B------:R-:W-:Y:S02]  /*04d0*/  IABS R10, R4 ;  /* 0x00000004000a7213 */ /* 0x000fe40000000000 */
[----:B------:R-:W2:Y:S01]  /*04e0*/  I2F.RP R5, R9 ;  /* 0x0000000900057306 */ /* 0x000ea20000209400 */
[----:B------:R-:W-:Y:S01]  /*04f0*/  IMAD R37, R132, 0x4, R35 ;  /* 0x0000000484257824 */ /* 0x000fe200078e0223 */
[----:B------:R-:W3:Y:S06]  /*0500*/  LDS R14, [UR10] ;  /* 0x0000000aff0e7984 */ /* 0x000eec0008000800 */
[----:B--2---:R-:W2:Y:S02]  /*0510*/  MUFU.RCP R5, R5 ;  /* 0x0000000500057308 */ /* 0x004ea40000001000 */
[----:B--2---:R-:W-:-:S02]  /*0520*/  VIADD R2, R5, 0xffffffe ;  /* 0x0ffffffe05027836 */ /* 0x004fc40000000000 */
[----:B------:R-:W-:-:S04]  /*0530*/  IMAD.MOV R5, RZ, RZ, -R10 ;  /* 0x000000ffff057224 */ /* 0x000fc800078e0a0a */
[----:B------:R2:W5:Y:S02]  /*0540*/  F2I.FTZ.U32.TRUNC.NTZ R3, R2 ;  /* 0x0000000200037305 */ /* 0x000564000021f000 */
[----:B--2---:R-:W-:Y:S01]  /*0550*/  IMAD.MOV.U32 R2, RZ, RZ, RZ ;  /* 0x000000ffff027224 */ /* 0x004fe200078e00ff */
[----:B---3--:R-:W-:Y:S01]  /*0560*/  R2UR UR9, R14 ;  /* 0x000000000e0972ca */ /* 0x008fe200000e0000 */
[----:B-----5:R-:W-:-:S04]  /*0570*/  IMAD.MOV R6, RZ, RZ, -R3 ;  /* 0x000000ffff067224 */ /* 0x020fc800078e0a03 */
[----:B------:R-:W-:Y:S02]  /*0580*/  IMAD R11, R6, R9, RZ ;  /* 0x00000009060b7224 */ /* 0x000fe400078e02ff */
[----:B------:R-:W-:Y:S02]  /*0590*/  IMAD.MOV.U32 R6, RZ, RZ, R8 ;  /* 0x000000ffff067224 */ /* 0x000fe400078e0008 */
[----:B------:R-:W-:-:S06]  /*05a0*/  IMAD.HI.U32 R3, R3, R11, R2 ;  /* 0x0000000b03037227 */ /* 0x000fcc00078e0002 */
[----:B------:R-:W-:-:S04]  /*05b0*/  IMAD.HI.U32 R3, R3, R6, RZ ;  /* 0x0000000603037227 */ /* 0x000fc800078e00ff */
[----:B------:R-:W-:Y:S01]  /*05c0*/  IMAD R2, R3, R5, R6 ;  /* 0x0000000503027224 */ /* 0x000fe200078e0206 */
[----:B------:R-:W-:Y:S04]  /*05d0*/  BAR.SYNC.DEFER_BLOCKING 0x0 ;  /* 0x0000000000007b1d */ /* 0x000fe80000010000 */
[----:B------:R-:W-:-:S13]  /*05e0*/  ISETP.GT.U32.AND P2, PT, R9, R2, PT ;  /* 0x000000020900720c */ /* 0x000fda0003f44070 */
[----:B------:R-:W-:Y:S02]  /*05f0*/  @!P2 IMAD.IADD R2, R2, 0x1, -R9 ;  /* 0x000000010202a824 */ /* 0x000fe400078e0a09 */
[----:B------:R-:W-:Y:S01]  /*0600*/  @!P2 VIADD R3, R3, 0x1 ;  /* 0x000000010303a836 */ /* 0x000fe20000000000 */
[----:B------:R-:W-:Y:S02]  /*0610*/  ISETP.NE.AND P2, PT, R4, RZ, PT ;  /* 0x000000ff0400720c */ /* 0x000fe40003f45270 */
[----:B------:R-:W-:Y:S02]  /*0620*/  ISETP.GE.U32.AND P0, PT, R2, R9, PT ;  /* 0x000000090200720c */ /* 0x000fe40003f06070 */
[----:B------:R-:W-:-:S04]  /*0630*/  LOP3.LUT R2, R7, R4, RZ, 0x3c, !PT ;  /* 0x0000000407027212 */ /* 0x000fc800078e3cff */
[----:B------:R-:W-:Y:S01]  /*0640*/  ISETP.GE.AND P3, PT, R2, RZ, PT ;  /* 0x000000ff0200720c */ /* 0x000fe20003f66270 */
[----:B------:R-:W-:-:S06]  /*0650*/  VIADD R2, R32, 0x3f ;  /* 0x0000003f20027836 */ /* 0x000fcc0000000000 */
[----:B------:R-:W-:-:S04]  /*0660*/  @P0 VIADD R3, R3, 0x1 ;  /* 0x0000000103030836 */ /* 0x000fc80000000000 */
[----:B------:R-:W-:Y:S01]  /*0670*/  IMAD.MOV.U32 R5, RZ, RZ, R3 ;  /* 0x000000ffff057224 */ /* 0x000fe200078e0003 */
[----:B------:R-:W-:-:S03]  /*0680*/  SHF.R.S32.HI R3, RZ, 0x1f, R2 ;  /* 0x0000001fff037819 */ /* 0x000fc60000011402 */
[----:B------:R-:W-:Y:S01]  /*0690*/  @!P3 IMAD.MOV R5, RZ, RZ, -R5 ;  /* 0x000000ffff05b224 */ /* 0x000fe200078e0a05 */
[----:B------:R-:W-:Y:S02]  /*06a0*/  @!P2 LOP3.LUT R5, RZ, R4, RZ, 0x33, !PT ;  /* 0x00000004ff05a212 */ /* 0x000fe400078e33ff */
[----:B------:R-:W-:-:S03]  /*06b0*/  LEA.HI R3, R3, R2, RZ, 0x6 ;  /* 0x0000000203037211 */ /* 0x000fc600078f30ff */
[----:B------:R-:W-:Y:S02]  /*06c0*/  IMAD.SHL.U32 R8, R5, 0x8, RZ ;  /* 0x0000000805087824 */ /* 0x000fe400078e00ff */
[----:B------:R-:W-:-:S03]  /*06d0*/  IMAD.MOV R5, RZ, RZ, -R5 ;  /* 0x000000ffff057224 */ /* 0x000fc600078e0a05 */
[----:B------:R-:W-:Y:S01]  /*06e0*/  LEA.HI.SX32 R3, R3, -R8, 0x1a ;  /* 0x8000000803037211 */ /* 0x000fe200078fd2ff */
[----:B------:R-:W-:-:S03]  /*06f0*/  IMAD R10, R4, R5, R7 ;  /* 0x00000005040a7224 */ /* 0x000fc600078e0207 */
[----:B------:R-:W-:Y:S02]  /*0700*/  VIMNMX R11, PT, PT, R3, 0x8, PT ;  /* 0x00000008030b7848 */ /* 0x000fe40003fe0100 */
[----:B------:R-:W-:Y:S02]  /*0710*/  IABS R7, R10 ;  /* 0x0000000a00077213 */ /* 0x000fe40000000000 */
[----:B------:R-:W-:-:S04]  /*0720*/  IABS R9, R11 ;  /* 0x0000000b00097213 */ /* 0x000fc80000000000 */
[----:B------:R-:W2:Y:S08]  /*0730*/  I2F.RP R6, R9 ;  /* 0x0000000900067306 */ /* 0x000eb00000209400 */
[----:B--2---:R-:W2:Y:S02]  /*0740*/  MUFU.RCP R6, R6 ;  /* 0x0000000600067308 */ /* 0x004ea40000001000 */
[----:B--2---:R-:W-:-:S06]  /*0750*/  VIADD R2, R6, 0xffffffe ;  /* 0x0ffffffe06027836 */ /* 0x004fcc0000000000 */
[----:B------:R2:W3:Y:S02]  /*0760*/  F2I.FTZ.U32.TRUNC.NTZ R3, R2 ;  /* 0x0000000200037305 */ /* 0x0004e4000021f000 */
[----:B--2---:R-:W-:Y:S02]  /*0770*/  IMAD.MOV.U32 R2, RZ, RZ, RZ ;  /* 0x000000ffff027224 */ /* 0x004fe400078e00ff */
[----:B---3--:R-:W-:-:S04]  /*0780*/  IMAD.MOV R12, RZ, RZ, -R3 ;  /* 0x000000ffff0c7224 */ /* 0x008fc800078e0a03 */
[----:B------:R-:W-:Y:S01]  /*0790*/  IMAD.MOV.U32 R4, RZ, RZ, R12 ;  /* 0x000000ffff047224 */ /* 0x000fe200078e000c */
[----:B------:R-:W-:-:S03]  /*07a0*/  IABS R12, R11 ;  /* 0x0000000b000c7213 */ /* 0x000fc60000000000 */
[----:B------:R-:W-:Y:S02]  /*07b0*/  IMAD R5, R4, R9, RZ ;  /* 0x0000000904057224 */ /* 0x000fe400078e02ff */
[----:B------:R-:W-:Y:S02]  /*07c0*/  IMAD.MOV.U32 R4, RZ, RZ, R7 ;  /* 0x000000ffff047224 */ /* 0x000fe400078e0007 */
[----:B------:R-:W-:-:S04]  /*07d0*/  IMAD.HI.U32 R3, R3, R5, R2 ;  /* 0x0000000503037227 */ /* 0x000fc800078e0002 */
[----:B------:R-:W-:Y:S01]  /*07e0*/  IMAD.MOV R2, RZ, RZ, -R12 ;  /* 0x000000ffff027224 */ /* 0x000fe200078e0a0c */
[----:B------:R-:W-:Y:S01]  /*07f0*/  IABS R12, R32 ;  /* 0x00000020000c7213 */ /* 0x000fe20000000000 */
[----:B------:R-:W-:-:S03]  /*0800*/  IMAD.HI.U32 R3, R3, R4, RZ ;  /* 0x0000000403037227 */ /* 0x000fc600078e00ff */
[----:B------:R-:W2:Y:S01]  /*0810*/  I2F.RP R6, R12 ;  /* 0x0000000c00067306 */ /* 0x000ea20000209400 */
[----:B------:R-:W-:-:S05]  /*0820*/  IMAD R2, R3, R2, R4 ;  /* 0x0000000203027224 */ /* 0x000fca00078e0204 */
[----:B------:R-:W-:Y:S02]  /*0830*/  ISETP.GT.U32.AND P2, PT, R9, R2, PT ;  /* 0x000000020900720c */ /* 0x000fe40003f44070 */
[----:B--2---:R-:W2:Y:S11]  /*0840*/  MUFU.RCP R6, R6 ;  /* 0x0000000600067308 */ /* 0x004eb60000001000 */
[----:B------:R-:W-:-:S02]  /*0850*/  @!P2 IMAD.IADD R2, R2, 0x1, -R9 ;  /* 0x000000010202a824 */ /* 0x000fc400078e0a09 */
[----:B------:R-:W-:Y:S01]  /*0860*/  @!P2 VIADD R3, R3, 0x1 ;  /* 0x000000010303a836 */ /* 0x000fe20000000000 */
[----:B------:R-:W-:Y:S02]  /*0870*/  ISETP.NE.AND P2, PT, R11, RZ, PT ;  /* 0x000000ff0b00720c */ /* 0x000fe40003f45270 */
[----:B------:R-:W-:Y:S02]  /*0880*/  ISETP.GE.U32.AND P0, PT, R2, R9, PT ;  /* 0x000000090200720c */ /* 0x000fe40003f06070 */
[----:B------:R-:W-:-:S04]  /*0890*/  LOP3.LUT R2, R10, R11, RZ, 0x3c, !PT ;  /* 0x0000000b0a027212 */ /* 0x000fc800078e3cff */
[----:B------:R-:W-:Y:S01]  /*08a0*/  ISETP.GE.AND P3, PT, R2, RZ, PT ;  /* 0x000000ff0200720c */ /* 0x000fe20003f66270 */
[----:B--2---:R-:W-:Y:S01]  /*08b0*/  VIADD R4, R6, 0xffffffe ;  /* 0x0ffffffe06047836 */ /* 0x004fe20000000000 */
[----:B------:R-:W-:-:S03]  /*08c0*/  IABS R6, R33 ;  /* 0x0000002100067213 */ /* 0x000fc60000000000 */
[----:B------:R2:W3:Y:S02]  /*08d0*/  F2I.FTZ.U32.TRUNC.NTZ R5, R4 ;  /* 0x0000000400057305 */ /* 0x0004e4000021f000 */
[----:B------:R-:W-:-:S04]  /*08e0*/  @P0 VIADD R3, R3, 0x1 ;  /* 0x0000000103030836 */ /* 0x000fc80000000000 */
[----:B------:R-:W-:Y:S02]  /*08f0*/  IMAD.MOV.U32 R135, RZ, RZ, R3 ;  /* 0x000000ffff877224 */ /* 0x000fe400078e0003 */
[----:B------:R-:W5:Y:S02]  /*0900*/  I2F.RP R7, R6 ;  /* 0x0000000600077306 */ /* 0x000f640000209400 */
[----:B------:R-:W-:Y:S01]  /*0910*/  @!P3 IMAD.MOV R135, RZ, RZ, -R135 ;  /* 0x000000ffff87b224 */ /* 0x000fe200078e0a87 */
[----:B------:R-:W-:Y:S01]  /*0920*/  @!P2 LOP3.LUT R135, RZ, R11, RZ, 0x33, !PT ;  /* 0x0000000bff87a212 */ /* 0x000fe200078e33ff */
[----:B--2---:R-:W-:-:S04]  /*0930*/  IMAD.MOV.U32 R4, RZ, RZ, RZ ;  /* 0x000000ffff047224 */ /* 0x004fc800078e00ff */
[----:B------:R-:W-:Y:S02]  /*0940*/  IMAD.MOV R2, RZ, RZ, -R135 ;  /* 0x000000ffff027224 */ /* 0x000fe400078e0a87 */
[----:B---3--:R-:W-:Y:S02]  /*0950*/  IMAD.MOV R9, RZ, RZ, -R5 ;  /* 0x000000ffff097224 */ /* 0x008fe400078e0a05 */
[----:B------:R-:W-:Y:S01]  /*0960*/  IMAD R2, R11, R2, R10 ;  /* 0x000000020b027224 */ /* 0x000fe200078e020a */
[----:B------:R-:W-:Y:S01]  /*0970*/  SHF.R.U32.HI R10, RZ, 0x7, R0 ;  /* 0x00000007ff0a7819 */ /* 0x000fe20000011600 */
[----:B------:R-:W-:Y:S02]  /*0980*/  IMAD.SHL.U32 R135, R135, 0x40, RZ ;  /* 0x0000004087877824 */ /* 0x000fe400078e00ff */
[----:B------:R-:W-:Y:S01]  /*0990*/  IMAD.IADD R3, R8, 0x1, R2 ;  /* 0x0000000108037824 */ /* 0x000fe200078e0202 */
[----:B------:R-:W-:Y:S01]  /*09a0*/  LOP3.LUT R2, R0, 0x3f, RZ, 0xc0, !PT ;  /* 0x0000003f00027812 */ /* 0x000fe200078ec0ff */
[----:B-----5:R-:W2:Y:S01]  /*09b0*/  MUFU.RCP R7, R7 ;  /* 0x0000000700077308 */ /* 0x020ea20000001000 */
[----:B------:R-:W-:-:S03]  /*09c0*/  SGXT.U32 R10, R10, 0x1 ;  /* 0x000000010a0a781a */ /* 0x000fc60000000000 */
[----:B------:R-:W-:Y:S01]  /*09d0*/  IMAD R134, R3, 0x40, R2 ;  /* 0x0000004003867824 */ /* 0x000fe200078e0202 */
[----:B------:R-:W-:Y:S01]  /*09e0*/  LOP3.LUT R10, R135, R10, RZ, 0xfc, !PT ;  /* 0x0000000a870a7212 */ /* 0x000fe200078efcff */
[----:B------:R-:W-:-:S03]  /*09f0*/  IMAD R3, R9, R12, RZ ;  /* 0x0000000c09037224 */ /* 0x000fc600078e02ff */
[----:B------:R-:W-:Y:S01]  /*0a00*/  IABS R8, R134 ;  /* 0x0000008600087213 */ /* 0x000fe20000000000 */
[----:B------:R-:W-:Y:S01]  /*0a10*/  IMAD.HI.U32 R4, R5, R3, R4 ;  /* 0x0000000305047227 */ /* 0x000fe200078e0004 */
[----:B------:R-:W-:Y:S02]  /*0a20*/  ISETP.GE.AND P2, PT, R134, RZ, PT ;  /* 0x000000ff8600720c */ /* 0x000fe40003f46270 */
[C---:B------:R-:W-:Y:S01]  /*0a30*/  LOP3.LUT R36, R10.reuse, 0x2, RZ, 0xfc, !PT ;  /* 0x000000020a247812 */ /* 0x040fe200078efcff */
[----:B------:R-:W-:Y:S01]  /*0a40*/  IMAD.MOV.U32 R3, RZ, RZ, R8 ;  /* 0x000000ffff037224 */ /* 0x000fe200078e0008 */
[----:B------:R-:W-:Y:S01]  /*0a50*/  LOP3.LUT R38, R10, 0x4, RZ, 0xfc, !PT ;  /* 0x000000040a267812 */ /* 0x000fe200078efcff */
[----:B--2---:R-:W-:Y:S02]  /*0a60*/  VIADD R8, R7, 0xffffffe ;  /* 0x0ffffffe07087836 */ /* 0x004fe40000000000 */
[----:B------:R-:W-:Y:S01]  /*0a70*/  IMAD.HI.U32 R4, R4, R3, RZ ;  /* 0x0000000304047227 */ /* 0x000fe200078e00ff */
[----:B------:R-:W-:Y:S01]  /*0a80*/  IABS R13, R38 ;  /* 0x00000026000d7213 */ /* 0x000fe20000000000 */
[----:B------:R2:W3:Y:S02]  /*0a90*/  F2I.FTZ.U32.TRUNC.NTZ R9, R8 ;  /* 0x0000000800097305 */ /* 0x0004e4000021f000 */
[----:B------:R-:W-:-:S04]  /*0aa0*/  IMAD.MOV R4, RZ, RZ, -R4 ;  /* 0x000000ffff047224 */ /* 0x000fc800078e0a04 */
[----:B------:R-:W-:Y:S01]  /*0ab0*/  IMAD R3, R12, R4, R3 ;  /* 0x000000040c037224 */ /* 0x000fe200078e0203 */
[----:B------:R-:W-:Y:S01]  /*0ac0*/  SHF.R.U32.HI R4, RZ, 0x5, R0 ;  /* 0x00000005ff047819 */ /* 0x000fe20000011600 */
[----:B--2---:R-:W-:-:S03]  /*0ad0*/  IMAD.MOV.U32 R8, RZ, RZ, RZ ;  /* 0x000000ffff087224 */ /* 0x004fc600078e00ff */
[----:B------:R-:W-:Y:S01]  /*0ae0*/  ISETP.GT.U32.AND P0, PT, R12, R3, PT ;  /* 0x000000030c00720c */ /* 0x000fe20003f04070 */
[C---:B------:R-:W-:Y:S02]  /*0af0*/  IMAD.SHL.U32 R5, R4.reuse, 0x200000, RZ ;  /* 0x0020000004057824 */ /* 0x040fe400078e00ff */
[----:B------:R-:W-:Y:S02]  /*0b00*/  IMAD.SHL.U32 R7, R4, 0x8, RZ ;  /* 0x0000000804077824 */ /* 0x000fe400078e00ff */
[--C-:B---3--:R-:W-:Y:S01]  /*0b10*/  IMAD.MOV R11, RZ, RZ, -R9.reuse ;  /* 0x000000ffff0b7224 */ /* 0x108fe200078e0a09 */
[----:B------:R-:W-:Y:S02]  /*0b20*/  LOP3.LUT R5, R5, 0x600000, RZ, 0xc0, !PT ;  /* 0x0060000005057812 */ /* 0x000fe400078ec0ff */
[----:B------:R-:W-:Y:S02]  /*0b30*/  LOP3.LUT R7, R7, 0x20, RZ, 0xc0, !PT ;  /* 0x0000002007077812 */ /* 0x000fe400078ec0ff */
[----:B------:R-:W-:Y:S01]  /*0b40*/  R2UR UR5, R5 ;  /* 0x00000000050572ca */ /* 0x000fe200000e0000 */
[----:B------:R-:W-:Y:S01]  /*0b50*/  IMAD R5, R11, R6, RZ ;  /* 0x000000060b057224 */ /* 0x000fe200078e02ff */
[----:B------:R-:W-:Y:S01]  /*0b60*/  R2UR UR11, R7 ;  /* 0x00000000070b72ca */ /* 0x000fe200000e0000 */
[----:B------:R-:W-:Y:S01]  /*0b70*/  @!P0 IMAD.IADD R3, R3, 0x1, -R12 ;  /* 0x0000000103038824 */ /* 0x000fe200078e0a0c */
[----:B------:R-:W-:Y:S01]  /*0b80*/  IABS R11, R36 ;  /* 0x00000024000b7213 */ /* 0x000fe20000000000 */
[----:B------:R-:W-:Y:S01]  /*0b90*/  IMAD.HI.U32 R8, R9, R5, R8 ;  /* 0x0000000509087227 */ /* 0x000fe200078e0008 */
[----:B------:R-:W-:-:S02]  /*0ba0*/  IABS R9, R10 ;  /* 0x0000000a00097213 */ /* 0x000fc40000000000 */
[----:B------:R-:W-:-:S03]  /*0bb0*/  ISETP.GT.U32.AND P0, PT, R12, R3, PT ;  /* 0x000000030c00720c */ /* 0x000fc60003f04070 */
[----:B------:R-:W-:-:S04]  /*0bc0*/  IMAD.HI.U32 R5, R8, R9, RZ ;  /* 0x0000000908057227 */ /* 0x000fc800078e00ff */
[----:B------:R-:W-:Y:S01]  /*0bd0*/  IMAD.HI.U32 R7, R8, R11, RZ ;  /* 0x0000000b08077227 */ /* 0x000fe200078e00ff */
[----:B------:R-:W-:-:S03]  /*0be0*/  UIADD3 UR11, UPT, UPT, UR11, UR5, UR9 ;  /* 0x000000050b0b7290 */ /* 0x000fc6000fffe009 */
[----:B------:R-:W-:Y:S02]  /*0bf0*/  IMAD.MOV R5, RZ, RZ, -R5 ;  /* 0x000000ffff057224 */ /* 0x000fe400078e0a05 */
[----:B------:R-:W-:Y:S01]  /*0c00*/  @!P0 IMAD.IADD R3, R3, 0x1, -R12 ;  /* 0x0000000103038824 */ /* 0x000fe200078e0a0c */
[----:B------:R-:W-:Y:S01]  /*0c10*/  ISETP.NE.AND P0, PT, R32, RZ, PT ;  /* 0x000000ff2000720c */ /* 0x000fe20003f05270 */
[----:B------:R-:W-:Y:S02]  /*0c20*/  IMAD.MOV R7, RZ, RZ, -R7 ;  /* 0x000000ffff077224 */ /* 0x000fe400078e0a07 */
[----:B------:R-:W-:Y:S02]  /*0c30*/  IMAD.MOV.U32 R18, RZ, RZ, R3 ;  /* 0x000000ffff127224 */ /* 0x000fe400078e0003 */
[----:B------:R-:W-:-:S04]  /*0c40*/  IMAD.HI.U32 R3, R8, R13, RZ ;  /* 0x0000000d08037227 */ /* 0x000fc800078e00ff */
[----:B------:R-:W-:Y:S01]  /*0c50*/  @!P2 IMAD.MOV R18, RZ, RZ, -R18 ;  /* 0x000000ffff12a224 */ /* 0x000fe200078e0a12 */
[----:B------:R-:W-:Y:S01]  /*0c60*/  LOP3.LUT P2, RZ, R0, 0xff, RZ, 0xc0, !PT ;  /* 0x000000ff00ff7812 */ /* 0x000fe2000784c0ff */
[----:B------:R-:W-:Y:S02]  /*0c70*/  IMAD.MOV R3, RZ, RZ, -R3 ;  /* 0x000000ffff037224 */ /* 0x000fe400078e0a03 */
[----:B------:R-:W-:Y:S01]  /*0c80*/  @!P0 LOP3.LUT R18, RZ, R32, RZ, 0x33, !PT ;  /* 0x00000020ff128212 */ /* 0x000fe200078e33ff */
[C---:B------:R-:W-:Y:S02]  /*0c90*/  IMAD R14, R6.reuse, R5, R9 ;  /* 0x00000005060e7224 */ /* 0x040fe400078e0209 */
[----:B------:R-:W-:Y:S02]  /*0ca0*/  IMAD R12, R6, R7, R11 ;  /* 0x00000007060c7224 */ /* 0x000fe400078e020b */
[----:B-1----:R-:W-:Y:S02]  /*0cb0*/  IMAD R17, R18, R63, RZ ;  /* 0x0000003f12117224 */ /* 0x002fe400078e02ff */
[----:B------:R-:W-:-:S02]  /*0cc0*/  IMAD R16, R6, R3, R13 ;  /* 0x0000000306107224 */ /* 0x000fc400078e020d */
[----:B------:R-:W-:Y:S01]  /*0cd0*/  VIADD R63, R62, 0x7f ;  /* 0x0000007f3e3f7836 */ /* 0x000fe20000000000 */
[----:B----4-:R-:W-:Y:S06]  /*0ce0*/  @P1 BRA `(.L_x_5) ;  /* 0x0000000000181947 */ /* 0x010fec0003800000 */
[----:B------:R-:W-:Y:S01]  /*0cf0*/  ELECT P0, URZ, PT ;  /* 0x0000000000ff782f */ /* 0x000fe20003800000 */
[----:B------:R-:W-:Y:S01]  /*0d00*/  IMAD.MOV.U32 R3, RZ, RZ, 0x1 ;  /* 0x00000001ff037424 */ /* 0x000fe200078e00ff */
[----:B------:R-:W-:Y:S01]  /*0d10*/  UMOV UR5, 0x40 ;  /* 0x0000004000057882 */ /* 0x000fe20000000000 */
[----:B------:R-:W-:Y:S01]  /*0d20*/  UVIRTCOUNT.DEALLOC.SMPOOL 0x80 ;  /* 0x000000800000784c */ /* 0x000fe20000000000 */
[----:B------:R-:W-:-:S09]  /*0d30*/  ULEA UR5, UR4, UR5, 0x18 ;  /* 0x0000000504057291 */ /* 0x000fd2000f8ec0ff */
[----:B------:R1:W-:Y:S03]  /*0d40*/  @P0 STS.U8 [UR5], R3 ;  /* 0x00000003ff000988 */ /* 0x0003e60008000005 */
.L_x_5:
[----:B------:R-:W-:Y:S01]  /*0d50*/  STTM.16dp32bit_t0_t15.x16 tmem[UR11], RZ ;  /* 0x000000ff000079ed */ /* 0x000fe20008a0000b */
[----:B------:R-:W-:Y:S01]  /*0d60*/  STTM.16dp32bit_t16_t31.x16 tmem[UR11+0x10], RZ ;  /* 0x000010ff000079ed */ /* 0x000fe20008a2000b */
[----:B------:R-:W2:Y:S02]  /*0d70*/  FENCE.VIEW.ASYNC.T ;  /* 0x00000000000073c6 */ /* 0x000ea40000000200 */
[----:B--2---:R-:W-:Y:S01]  /*0d80*/  VOTEU.ALL UP0, P2 ;  /* 0x0000000000ff7886 */ /* 0x004fe20001000000 */
[----:B------:R-:W-:Y:S01]  /*0d90*/  UMOV UR12, UR6 ;  /* 0x00000006000c7c82 */ /* 0x000fe20008000000 */
[----:B------:R-:W-:Y:S01]  /*0da0*/  VOTEU.ALL UP1, P2 ;  /* 0x0000000000ff7886 */ /* 0x000fe20001020000 */
[----:B------:R-:W-:Y:S01]  /*0db0*/  IMAD R15, R132, 0x4, R37 ;  /* 0x00000004840f7824 */ /* 0x000fe200078e0225 */
[----:B------:R-:W-:Y:S01]  /*0dc0*/  ISETP.GT.AND P0, PT, R63, 0x7f, PT ;  /* 0x0000007f3f00780c */ /* 0x000fe20003f04270 */
[----:B------:R-:W-:Y:S01]  /*0dd0*/  IMAD.SHL.U32 R18, R17, 0x2, RZ ;  /* 0x0000000211127824 */ /* 0x000fe200078e00ff */
[----:B------:R-:W-:-:S04]  /*0de0*/  @!UP0 UIADD3 UR4, UPT, UPT, -UR7, 0x100000, URZ ;  /* 0x0010000007048890 */ /* 0x000fc8000fffe1ff */
[----:B------:R-:W-:Y:S02]  /*0df0*/  @!UP0 USHF.L.U32 UR5, UR4, 0xb, URZ ;  /* 0x0000000b04058899 */ /* 0x000fe400080006ff */
[----:B------:R-:W-:Y:S01]  /*0e00*/  @!UP0 USHF.L.U32 UR4, UR4, 0x1, URZ ;  /* 0x0000000104048899 */ /* 0x000fe200080006ff */
[----:B------:R-:W-:Y:S01]  /*0e10*/  BAR.SYNC.DEFER_BLOCKING 0x0 ;  /* 0x0000000000007b1d */ /* 0x000fe20000010000 */
[----:B------:R-:W-:Y:S01]  /*0e20*/  IMAD R13, R132, 0x4, R15 ;  /* 0x00000004840d7824 */ /* 0x000fe200078e020f */
[----:B------:R-:W-:Y:S02]  /*0e30*/  ISETP.LT.AND P3, PT, R137, R62, P0 ;  /* 0x0000003e8900720c */ /* 0x000fe40000761270 */
[----:B------:R-:W-:Y:S01]  /*0e40*/  IADD3 R28, P4, PT, R18, UR16, RZ ;  /* 0x00000010121c7c10 */ /* 0x000fe2000ff9e0ff */
[----:B------:R-:W-:-:S03]  /*0e50*/  IMAD R11, R132, 0x4, R13 ;  /* 0x00000004840b7824 */ /* 0x000fc600078e020d */
[----:B------:R-:W-:Y:S01]  /*0e60*/  LEA.HI.X.SX32 R30, R17, UR17, 0x1, P4 ;  /* 0x00000011111e7c11 */ /* 0x000fe2000a0f0eff */
[----:B------:R-:W-:Y:S01]  /*0e70*/  IMAD R9, R132, 0x4, R11 ;  /* 0x0000000484097824 */ /* 0x000fe200078e020b */
[----:B------:R-:W-:-:S03]  /*0e80*/  LEA R20, P4, R15, R28, 0x1 ;  /* 0x0000001c0f147211 */ /* 0x000fc600078808ff */
[C---:B-1----:R-:W-:Y:S01]  /*0e90*/  IMAD R3, R132.reuse, 0x4, R9 ;  /* 0x0000000484037824 */ /* 0x042fe200078e0209 */
[----:B------:R-:W-:Y:S01]  /*0ea0*/  LEA.HI.X.SX32 R21, R15, R30, 0x1, P4 ;  /* 0x0000001e0f157211 */ /* 0x000fe200020f0eff */
[----:B------:R-:W1:Y:S02]  /*0eb0*/  FENCE.VIEW.ASYNC.S ;  /* 0x00000000000073c6 */ /* 0x000e640000000000 */
[----:B-1----:R1:W2:Y:S02]  /*0ec0*/  @!UP1 SYNCS.EXCH.64 URZ, [UR12], UR4 ;  /* 0x000000040cff95b2 */ /* 0x0022a40008000100 */
[----:B--2---:R-:W-:Y:S01]  /*0ed0*/  BAR.SYNC.DEFER_BLOCKING 0x0 ;  /* 0x0000000000007b1d */ /* 0x004fe20000010000 */
[----:B------:R-:W-:Y:S01]  /*0ee0*/  IMAD R7, R132, 0x4, R3 ;  /* 0x0000000484077824 */ /* 0x000fe200078e0203 */
[----:B------:R-:W-:-:S03]  /*0ef0*/  LEA R22, P5, R11, R28, 0x1 ;  /* 0x0000001c0b167211 */ /* 0x000fc600078a08ff */
[----:B------:R-:W-:Y:S01]  /*0f00*/  IMAD R5, R132, 0x4, R7 ;  /* 0x0000000484057824 */ /* 0x000fe200078e0207 */
[----:B------:R-:W-:-:S03]  /*0f10*/  PRMT R243, RZ, 0x7610, R243 ;  /* 0x00007610fff37816 */ /* 0x000fc600000000f3 */
[----:B------:R-:W-:Y:S01]  /*0f20*/  IMAD R19, R132, 0x4, R5 ;  /* 0x0000000484137824 */ /* 0x000fe200078e0205 */
[----:B------:R-:W-:Y:S01]  /*0f30*/  LEA.HI.X.SX32 R23, R11, R30, 0x1, P5 ;  /* 0x0000001e0b177211 */ /* 0x000fe200028f0eff */
[----:B-1----:R-:W1:Y:S01]  /*0f40*/  LDCU UR4, c[0x0][0x3b0] ;  /* 0x00007600ff0477ac */ /* 0x002e620008000800 */
[C---:B------:R-:W-:Y:S01]  /*0f50*/  LOP3.LUT R141, R136.reuse, 0x20, RZ, 0xfc, !PT ;  /* 0x00000020888d7812 */ /* 0x040fe200078efcff */
[----:B------:R2:W3:Y:S01]  /*0f60*/  @P3 LDG.E.U16 R245, desc[UR22][R20.64] ;  /* 0x0000001614f53981 */ /* 0x0004e2000c1e1500 */
[-C--:B------:R-:W-:Y:S02]  /*0f70*/  ISETP.LT.AND P3, PT, R139, R62.reuse, P0 ;  /* 0x0000003e8b00720c */ /* 0x080fe40000761270 */
[----:B------:R-:W-:Y:S02]  /*0f80*/  ISETP.LT.AND P4, PT, R141, R62, P0 ;  /* 0x0000003e8d00720c */ /* 0x000fe40000781270 */
[----:B------:R-:W-:Y:S02]  /*0f90*/  LOP3.LUT R143, R136, 0x30, RZ, 0xfc, !PT ;  /* 0x00000030888f7812 */ /* 0x000fe400078efcff */
[----:B------:R-:W-:-:S02]  /*0fa0*/  LEA R24, P6, R3, R28, 0x1 ;  /* 0x0000001c03187211 */ /* 0x000fc400078c08ff */
[----:B------:R-:W-:Y:S01]  /*0fb0*/  PRMT R241, RZ, 0x7610, R241 ;  /* 0x00007610fff17816 */ /* 0x000fe200000000f1 */
[C---:B--2---:R-:W-:Y:S01]  /*0fc0*/  IMAD R21, R132.reuse, 0x4, R19 ;  /* 0x0000000484157824 */ /* 0x044fe200078e0213 */
[----:B------:R-:W-:Y:S02]  /*0fd0*/  LEA.HI.X.SX32 R25, R3, R30, 0x1, P6 ;  /* 0x0000001e03197211 */ /* 0x000fe400030f0eff */
[----:B------:R-:W-:Y:S01]  /*0fe0*/  ISETP.LT.AND P5, PT, R143, R62, P0 ;  /* 0x0000003e8f00720c */ /* 0x000fe200007a1270 */
[----:B------:R-:W2:Y:S01]  /*0ff0*/  @P3 LDG.E.U16 R243, desc[UR22][R22.64] ;  /* 0x0000001616f33981 */ /* 0x000ea2000c1e1500 */
[C---:B------:R-:W-:Y:S01]  /*1000*/  LEA R26, P3, R21.reuse, R28, 0x1 ;  /* 0x0000001c151a7211 */ /* 0x040fe200078608ff */
[----:B------:R-:W-:Y:S01]  /*1010*/  IMAD R39, R132, 0x4, R21 ;  /* 0x0000000484277824 */ /* 0x000fe200078e0215 */
[----:B------:R-:W-:Y:S01]  /*1020*/  LOP3.LUT R145, R136, 0x38, RZ, 0xfc, !PT ;  /* 0x0000003888917812 */ /* 0x000fe200078efcff */
[----:B------:R4:W5:Y:S01]  /*1030*/  @P4 LDG.E.U16 R241, desc[UR22][R24.64] ;  /* 0x0000001618f14981 */ /* 0x000962000c1e1500 */
[----:B------:R-:W-:Y:S01]  /*1040*/  LEA.HI.X.SX32 R27, R21, R30, 0x1, P3 ;  /* 0x0000001e151b7211 */ /* 0x000fe200018f0eff */
[----:B------:R-:W-:Y:S01]  /*1050*/  IMAD R21, R132, 0x4, R39 ;  /* 0x0000000484157824 */ /* 0x000fe200078e0227 */
[----:B------:R-:W-:-:S02]  /*1060*/  ISETP.LT.AND P3, PT, R145, R62, P0 ;  /* 0x0000003e9100720c */ /* 0x000fc40000761270 */
[----:B------:R-:W-:Y:S01]  /*1070*/  PRMT R239, RZ, 0x7610, R239 ;  /* 0x00007610ffef7816 */ /* 0x000fe200000000ef */
[----:B------:R-:W-:Y:S01]  /*1080*/  IMAD R41, R132, 0x4, R21 ;  /* 0x0000000484297824 */ /* 0x000fe200078e0215 */
[----:B------:R-:W-:-:S03]  /*1090*/  LOP3.LUT R147, R136, 0x28, RZ, 0xfc, !PT ;  /* 0x0000002888937812 */ /* 0x000fc600078efcff */
[C---:B----4-:R-:W-:Y:S01]  /*10a0*/  IMAD R25, R132.reuse, 0x4, R41 ;  /* 0x0000000484197824 */ /* 0x050fe200078e0229 */
[----:B------:R-:W-:Y:S01]  /*10b0*/  LEA R22, P6, R21, R28, 0x1 ;  /* 0x0000001c15167211 */ /* 0x000fe200078c08ff */
[----:B------:R4:W2:Y:S01]  /*10c0*/  @P5 LDG.E.U16 R239, desc[UR22][R26.64] ;  /* 0x000000161aef5981 */ /* 0x0008a2000c1e1500 */
[----:B------:R-:W-:Y:S01]  /*10d0*/  ISETP.LT.AND P4, PT, R147, R62, P0 ;  /* 0x0000003e9300720c */ /* 0x000fe20000781270 */
[----:B------:R-:W-:Y:S01]  /*10e0*/  IMAD R43, R132, 0x4, R25 ;  /* 0x00000004842b7824 */ /* 0x000fe200078e0219 */
[----:B------:R-:W-:Y:S02]  /*10f0*/  PRMT R237, RZ, 0x7610, R237 ;  /* 0x00007610ffed7816 */ /* 0x000fe400000000ed */
[----:B------:R-:W-:Y:S02]  /*1100*/  LEA.HI.X.SX32 R23, R21, R30, 0x1, P6 ;  /* 0x0000001e15177211 */ /* 0x000fe400030f0eff */
[C---:B------:R-:W-:Y:S02]  /*1110*/  LEA R20, P5, R5.reuse, R28, 0x1 ;  /* 0x0000001c05147211 */ /* 0x040fe400078a08ff */
[----:B------:R-:W-:Y:S01]  /*1120*/  LOP3.LUT R149, R136, 0x40, RZ, 0xfc, !PT ;  /* 0x0000004088957812 */ /* 0x000fe200078efcff */
[C---:B----4-:R-:W-:Y:S01]  /*1130*/  IMAD R27, R132.reuse, 0x4, R43 ;  /* 0x00000004841b7824 */ /* 0x050fe200078e022b */
[----:B------:R-:W-:Y:S01]  /*1140*/  PRMT R235, RZ, 0x7610, R235 ;  /* 0x00007610ffeb7816 */ /* 0x000fe200000000eb */
[----:B------:R4:W2:Y:S01]  /*1150*/  @P3 LDG.E.U16 R237, desc[UR22][R22.64] ;  /* 0x0000001616ed3981 */ /* 0x0008a2000c1e1500 */
[----:B------:R-:W-:Y:S01]  /*1160*/  LEA.HI.X.SX32 R21, R5, R30, 0x1, P5 ;  /* 0x0000001e05157211 */ /* 0x000fe200028f0eff */
[----:B------:R-:W-:Y:S01]  /*1170*/  IMAD R45, R132, 0x4, R27 ;  /* 0x00000004842d7824 */ /* 0x000fe200078e021b */
[----:B------:R-:W-:-:S02]  /*1180*/  ISETP.LT.AND P3, PT, R149, R62, P0 ;  /* 0x0000003e9500720c */ /* 0x000fc40000761270 */
[-C--:B------:R-:W-:Y:S01]  /*1190*/  LEA R24, P5, R25, R28.reuse, 0x1 ;  /* 0x0000001c19187211 */ /* 0x080fe200078a08ff */
[----:B------:R0:W2:Y:S01]  /*11a0*/  @P4 LDG.E.U16 R235, desc[UR22][R20.64] ;  /* 0x0000001614eb4981 */ /* 0x0000a2000c1e1500 */
[----:B------:R-:W-:Y:S01]  /*11b0*/  LOP3.LUT R153, R136, 0x50, RZ, 0xfc, !PT ;  /* 0x0000005088997812 */ /* 0x000fe200078efcff */
[----:B----4-:R-:W-:Y:S01]  /*11c0*/  IMAD R23, R132, 0x4, R45 ;  /* 0x0000000484177824 */ /* 0x010fe200078e022d */
[----:B------:R-:W-:Y:S02]  /*11d0*/  PRMT R233, RZ, 0x7610, R233 ;  /* 0x00007610ffe97816 */ /* 0x000fe400000000e9 */
[----:B------:R-:W-:Y:S01]  /*11e0*/  LOP3.LUT R151, R136, 0x48, RZ, 0xfc, !PT ;  /* 0x0000004888977812 */ /* 0x000fe200078efcff */
[----:B------:R-:W-:Y:S01]  /*11f0*/  IMAD R47, R132, 0x4, R23 ;  /* 0x00000004842f7824 */ /* 0x000fe200078e0217 */
[----:B0-----:R-:W-:Y:S02]  /*1200*/  LEA R20, P6, R27, R28, 0x1 ;  /* 0x0000001c1b147211 */ /* 0x001fe400078c08ff */
[----:B------:R-:W-:-:S02]  /*1210*/  LEA.HI.X.SX32 R25, R25, R30, 0x1, P5 ;  /* 0x0000001e19197211 */ /* 0x000fc400028f0eff */
[----:B------:R-:W-:Y:S02]  /*1220*/  ISETP.LT.AND P5, PT, R153, R62, P0 ;  /* 0x0000003e9900720c */ /* 0x000fe400007a1270 */
[----:B------:R-:W-:Y:S01]  /*1230*/  LEA.HI.X.SX32 R21, R27, R30, 0x1, P6 ;  /* 0x0000001e1b157211 */ /* 0x000fe200030f0eff */
[C---:B------:R-:W-:Y:S01]  /*1240*/  IMAD R27, R132.reuse, 0x4, R47 ;  /* 0x00000004841b7824 */ /* 0x040fe200078e022f */
[----:B------:R-:W-:Y:S01]  /*1250*/  ISETP.LT.AND P4, PT, R151, R62, P0 ;  /* 0x0000003e9700720c */ /* 0x000fe20000781270 */
[----:B------:R0:W4:Y:S01]  /*1260*/  @P3 LDG.E.U16 R233, desc[UR22][R24.64] ;  /* 0x0000001618e93981 */ /* 0x000122000c1e1500 */
[C---:B------:R-:W-:Y:S01]  /*1270*/  LEA R22, P3, R23.reuse, R28, 0x1 ;  /* 0x0000001c17167211 */ /* 0x040fe200078608ff */
[C---:B------:R-:W-:Y:S01]  /*1280*/  IMAD R49, R132.reuse, 0x4, R27 ;  /* 0x0000000484317824 */ /* 0x040fe200078e021b */
[----:B------:R-:W-:Y:S02]  /*1290*/  PRMT R229, RZ, 0x7610, R229 ;  /* 0x00007610ffe57816 */ /* 0x000fe400000000e5 */
[----:B------:R-:W-:Y:S01]  /*12a0*/  LEA.HI.X.SX32 R23, R23, R30, 0x1, P3 ;  /* 0x0000001e17177211 */ /* 0x000fe200018f0eff */
[----:B------:R-:W-:Y:S01]  /*12b0*/  IMAD R51, R132, 0x4, R49 ;  /* 0x0000000484337824 */ /* 0x000fe200078e0231 */
[----:B------:R-:W-:-:S02]  /*12c0*/  PRMT R231, RZ, 0x7610, R231 ;  /* 0x00007610ffe77816 */ /* 0x000fc400000000e7 */
[----:B------:R-:W-:Y:S01]  /*12d0*/  LOP3.LUT R155, R136, 0x58, RZ, 0xfc, !PT ;  /* 0x00000058889b7812 */ /* 0x000fe200078efcff */
[----:B------:R1:W2:Y:S01]  /*12e0*/  @P5 LDG.E.U16 R229, desc[UR22][R22.64] ;  /* 0x0000001616e55981 */ /* 0x0002a2000c1e1500 */
[----:B------:R-:W-:Y:S02]  /*12f0*/  IMAD R53, R132, 0x4, R51 ;  /* 0x0000000484357824 */ /* 0x000fe400078e0233 */
[----:B------:R-:W-:Y:S01]  /*1300*/  ISETP.LT.AND P5, PT, R155, R62, P0 ;  /* 0x0000003e9b00720c */ /* 0x000fe200007a1270 */
[----:B------:R1:W2:Y:S01]  /*1310*/  @P4 LDG.E.U16 R231, desc[UR22][R20.64] ;  /* 0x0000001614e74981 */ /* 0x0002a2000c1e1500 */
[----:B------:R-:W-:Y:S02]  /*1320*/  LOP3.LUT R157, R136, 0x60, RZ, 0xfc, !PT ;  /* 0x00000060889d7812 */ /* 0x000fe400078efcff */
[-C--:B0-----:R-:W-:Y:S01]  /*1330*/  LEA R24, P3, R27, R28.reuse, 0x1 ;  /* 0x0000001c1b187211 */ /* 0x081fe200078608ff */
[----:B-1----:R-:W-:Y:S01]  /*1340*/  IMAD R23, R132, 0x4, R53 ;  /* 0x0000000484177824 */ /* 0x002fe200078e0235 */
[----:B------:R-:W-:-:S02]  /*1350*/  LEA R20, P6, R51, R28, 0x1 ;  /* 0x0000001c33147211 */ /* 0x000fc400078c08ff */
[----:B------:R-:W-:Y:S02]  /*1360*/  ISETP.LT.AND P4, PT, R157, R62, P0 ;  /* 0x0000003e9d00720c */ /* 0x000fe40000781270 */
[----:B------:R-:W-:Y:S02]  /*1370*/  LOP3.LUT R159, R136, 0x68, RZ, 0xfc, !PT ;  /* 0x00000068889f7812 */ /* 0x000fe400078efcff */
[-C--:B------:R-:W-:Y:S01]  /*1380*/  LEA.HI.X.SX32 R21, R51, R30.reuse, 0x1, P6 ;  /* 0x0000001e33157211 */ /* 0x080fe200030f0eff */
[C---:B------:R-:W-:Y:S01]  /*1390*/  IMAD R51, R132.reuse, 0x4, R23 ;  /* 0x0000000484337824 */ /* 0x040fe200078e0217 */
[----:B------:R-:W-:Y:S02]  /*13a0*/  PRMT R227, RZ, 0x7610, R227 ;  /* 0x00007610ffe37816 */ /* 0x000fe400000000e3 */
[----:B------:R-:W-:Y:S01]  /*13b0*/  LEA.HI.X.SX32 R25, R27, R30, 0x1, P3 ;  /* 0x0000001e1b197211 */ /* 0x000fe200018f0eff */
[----:B------:R-:W-:Y:S01]  /*13c0*/  IMAD R27, R132, 0x4, R51 ;  /* 0x00000004841b7824 */ /* 0x000fe200078e0233 */
[----:B------:R-:W-:-:S02]  /*13d0*/  ISETP.LT.AND P3, PT, R159, R62, P0 ;  /* 0x0000003e9f00720c */ /* 0x000fc40000761270 */
[----:B------:R-:W-:Y:S01]  /*13e0*/  LOP3.LUT R161, R136, 0x70, RZ, 0xfc, !PT ;  /* 0x0000007088a17812 */ /* 0x000fe200078efcff */
[----:B------:R0:W2:Y:S01]  /*13f0*/  @P5 LDG.E.U16 R227, desc[UR22][R24.64] ;  /* 0x0000001618e35981 */ /* 0x0000a2000c1e1500 */
[----:B------:R-:W-:Y:S01]  /*1400*/  PRMT R225, RZ, 0x7610, R225 ;  /* 0x00007610ffe17816 */ /* 0x000fe200000000e1 */
[----:B------:R-:W-:Y:S01]  /*1410*/  IMAD R55, R132, 0x4, R27 ;  /* 0x0000000484377824 */ /* 0x000fe200078e021b */
[----:B------:R-:W-:Y:S02]  /*1420*/  LEA R22, P5, R23, R28, 0x1 ;  /* 0x0000001c17167211 */ /* 0x000fe400078a08ff */
[----:B------:R-:W-:Y:S02]  /*1430*/  LOP3.LUT R163, R136, 0x78, RZ, 0xfc, !PT ;  /* 0x0000007888a37812 */ /* 0x000fe400078efcff */
[----:B------:R-:W-:Y:S01]  /*1440*/  ISETP.LT.AND P6, PT, R161, R62, P0 ;  /* 0x0000003ea100720c */ /* 0x000fe200007c1270 */
[----:B------:R1:W2:Y:S01]  /*1450*/  @P4 LDG.E.U16 R225, desc[UR22][R20.64] ;  /* 0x0000001614e14981 */ /* 0x0002a2000c1e1500 */
[----:B------:R-:W-:Y:S01]  /*1460*/  PRMT R223, RZ, 0x7610, R223 ;  /* 0x00007610ffdf7816 */ /* 0x000fe200000000df */
[----:B------:R-:W-:Y:S01]  /*1470*/  IMAD R57, R132, 0x4, R55 ;  /* 0x0000000484397824 */ /* 0x000fe200078e0237 */
[----:B------:R-:W-:-:S02]  /*1480*/  LEA.HI.X.SX32 R23, R23, R30, 0x1, P5 ;  /* 0x0000001e17177211 */ /* 0x000fc400028f0eff */
[----:B------:R-:W-:Y:S02]  /*1490*/  ISETP.LT.AND P5, PT, R163, R62, P0 ;  /* 0x0000003ea300720c */ /* 0x000fe400007a1270 */
[-C--:B0-----:R-:W-:Y:S01]  /*14a0*/  LEA R24, P4, R27, R28.reuse, 0x1 ;  /* 0x0000001c1b187211 */ /* 0x081fe200078808ff */
[----:B------:R0:W2:Y:S01]  /*14b0*/  @P3 LDG.E.U16 R223, desc[UR22][R22.64] ;  /* 0x0000001616df3981 */ /* 0x0000a2000c1e1500 */
[----:B------:R-:W-:Y:S02]  /*14c0*/  LOP3.LUT R165, R136, 0x14, RZ, 0xfc, !PT ;  /* 0x0000001488a57812 */ /* 0x000fe400078efcff */
[----:B------:R-:W-:Y:S02]  /*14d0*/  PRMT R219, RZ, 0x7610, R219 ;  /* 0x00007610ffdb7816 */ /* 0x000fe400000000db */
[----:B------:R-:W-:Y:S02]  /*14e0*/  LEA R26, P3, R57, R28, 0x1 ;  /* 0x0000001c391a7211 */ /* 0x000fe400078608ff */
[----:B------:R-:W-:-:S02]  /*14f0*/  LEA.HI.X.SX32 R25, R27, R30, 0x1, P4 ;  /* 0x0000001e1b197211 */ /* 0x000fc400020f0eff */
[----:B------:R-:W-:Y:S02]  /*1500*/  LOP3.LUT R167, R136, 0x1c, RZ, 0xfc, !PT ;  /* 0x0000001c88a77812 */ /* 0x000fe400078efcff */
[----:B------:R-:W-:Y:S01]  /*1510*/  ISETP.LT.AND P4, PT, R165, R62, P0 ;  /* 0x0000003ea500720c */ /* 0x000fe20000781270 */
[----:B------:R0:W2:Y:S01]  /*1520*/  @P6 LDG.E.U16 R219, desc[UR22][R24.64] ;  /* 0x0000001618db6981 */ /* 0x0000a2000c1e1500 */
[----:B------:R-:W-:Y:S02]  /*1530*/  PRMT R217, RZ, 0x7610, R217 ;  /* 0x00007610ffd97816 */ /* 0x000fe400000000d9 */
[----:B------:R-:W-:Y:S02]  /*1540*/  LEA.HI.X.SX32 R27, R57, R30, 0x1, P3 ;  /* 0x0000001e391b7211 */ /* 0x000fe400018f0eff */
[----:B------:R-:W-:Y:S02]  /*1550*/  ISETP.LT.AND P3, PT, R167, R62, P0 ;  /* 0x0000003ea700720c */ /* 0x000fe40000761270 */
[----:B-1----:R-:W-:Y:S01]  /*1560*/  LEA R20, P6, R13, R28, 0x1 ;  /* 0x0000001c0d147211 */ /* 0x002fe200078c08ff */
[----:B------:R1:W2:Y:S01]  /*1570*/  @P5 LDG.E.U16 R217, desc[UR22][R26.64] ;  /* 0x000000161ad95981 */ /* 0x0002a2000c1e1500 */
[----:B------:R-:W-:-:S02]  /*1580*/  PRMT R213, RZ, 0x7610, R213 ;  /* 0x00007610ffd57816 */ /* 0x000fc400000000d5 */
[----:B0-----:R-:W-:Y:S02]  /*1590*/  LEA R22, P5, R9, R28, 0x1 ;  /* 0x0000001c09167211 */ /* 0x001fe400078a08ff */
[-C--:B------:R-:W-:Y:S02]  /*15a0*/  LEA.HI.X.SX32 R21, R13, R30.reuse, 0x1, P6 ;  /* 0x0000001e0d157211 */ /* 0x080fe400030f0eff */
[C---:B------:R-:W-:Y:S02]  /*15b0*/  LOP3.LUT R169, R136.reuse, 0x24, RZ, 0xfc, !PT ;  /* 0x0000002488a97812 */ /* 0x040fe400078efcff */
[----:B------:R-:W-:Y:S01]  /*15c0*/  PRMT R212, RZ, 0x7610, R212 ;  /* 0x00007610ffd47816 */ /* 0x000fe200000000d4 */
[----:B------:R0:W2:Y:S01]  /*15d0*/  @P4 LDG.E.U16 R213, desc[UR22][R20.64] ;  /* 0x0000001614d54981 */ /* 0x0000a2000c1e1500 */
[----:B------:R-:W-:Y:S02]  /*15e0*/  LEA.HI.X.SX32 R23, R9, R30, 0x1, P5 ;  /* 0x0000001e09177211 */ /* 0x000fe400028f0eff */
[----:B------:R-:W-:-:S02]  /*15f0*/  LOP3.LUT R171, R136, 0x2c, RZ, 0xfc, !PT ;  /* 0x0000002c88ab7812 */ /* 0x000fc400078efcff */
[-C--:B------:R-:W-:Y:S01]  /*1600*/  ISETP.LT.AND P4, PT, R169, R62.reuse, P0 ;  /* 0x0000003ea900720c */ /* 0x080fe20000781270 */
[----:B------:R0:W2:Y:S01]  /*1610*/  @P3 LDG.E.U16 R212, desc[UR22][R22.64] ;  /* 0x0000001616d43981 */ /* 0x0000a2000c1e1500 */
[----:B------:R-:W-:Y:S02]  /*1620*/  ISETP.LT.AND P3, PT, R171, R62, P0 ;  /* 0x0000003eab00720c */ /* 0x000fe40000761270 */
[-C--:B------:R-:W-:Y:S02]  /*1630*/  LEA R24, P5, R7, R28.reuse, 0x1 ;  /* 0x0000001c07187211 */ /* 0x080fe400078a08ff */
[----:B------:R-:W-:Y:S02]  /*1640*/  LOP3.LUT R173, R136, 0x34, RZ, 0xfc, !PT ;  /* 0x0000003488ad7812 */ /* 0x000fe400078efcff */
[----:B------:R-:W-:Y:S02]  /*1650*/  PRMT R210, RZ, 0x7610, R210 ;  /* 0x00007610ffd27816 */ /* 0x000fe400000000d2 */
[----:B-1----:R-:W-:-:S02]  /*1660*/  LEA R26, P6, R19, R28, 0x1 ;  /* 0x0000001c131a7211 */ /* 0x002fc400078c08ff */
[----:B------:R-:W-:Y:S02]  /*1670*/  LEA.HI.X.SX32 R25, R7, R30, 0x1, P5 ;  /* 0x0000001e07197211 */ /* 0x000fe400028f0eff */
[----:B------:R-:W-:Y:S02]  /*1680*/  LOP3.LUT R175, R136, 0x3c, RZ, 0xfc, !PT ;  /* 0x0000003c88af7812 */ /* 0x000fe400078efcff */
[----:B------:R-:W-:Y:S01]  /*1690*/  ISETP.LT.AND P5, PT, R173, R62, P0 ;  /* 0x0000003ead00720c */ /* 0x000fe200007a1270 */
[----:B------:R1:W2:Y:S01]  /*16a0*/  @P4 LDG.E.U16 R210, desc[UR22][R24.64] ;  /* 0x0000001618d24981 */ /* 0x0002a2000c1e1500 */
[----:B------:R-:W-:Y:S02]  /*16b0*/  PRMT R222, RZ, 0x7610, R222 ;  /* 0x00007610ffde7816 */ /* 0x000fe400000000de */
[----:B------:R-:W-:Y:S02]  /*16c0*/  LEA.HI.X.SX32 R27, R19, R30, 0x1, P6 ;  /* 0x0000001e131b7211 */ /* 0x000fe400030f0eff */
[----:B------:R-:W-:-:S02]  /*16d0*/  ISETP.LT.AND P4, PT, R175, R62, P0 ;  /* 0x0000003eaf00720c */ /* 0x000fc40000781270 */
[-C--:B0-----:R-:W-:Y:S01]  /*16e0*/  LEA R20, P6, R39, R28.reuse, 0x1 ;  /* 0x0000001c27147211 */ /* 0x081fe200078c08ff */
[----:B------:R0:W2:Y:S01]  /*16f0*/  @P3 LDG.E.U16 R222, desc[UR22][R26.64] ;  /* 0x000000161ade3981 */ /* 0x0000a2000c1e1500 */
[----:B------:R-:W-:Y:S02]  /*1700*/  PRMT R221, RZ, 0x7610, R221 ;  /* 0x00007610ffdd7816 */ /* 0x000fe400000000dd */
[----:B------:R-:W-:Y:S02]  /*1710*/  LEA R22, P3, R41, R28, 0x1 ;  /* 0x0000001c29167211 */ /* 0x000fe400078608ff */
[-C--:B------:R-:W-:Y:S02]  /*1720*/  LEA.HI.X.SX32 R21, R39, R30.reuse, 0x1, P6 ;  /* 0x0000001e27157211 */ /* 0x080fe400030f0eff */
[----:B------:R-:W-:Y:S02]  /*1730*/  LOP3.LUT R177, R136, 0x44, RZ, 0xfc, !PT ;  /* 0x0000004488b17812 */ /* 0x000fe400078efcff */
[----:B------:R-:W-:Y:S01]  /*1740*/  PRMT R220, RZ, 0x7610, R220 ;  /* 0x00007610ffdc7816 */ /* 0x000fe200000000dc */
[----:B------:R0:W2:Y:S01]  /*1750*/  @P5 LDG.E.U16 R221, desc[UR22][R20.64] ;  /* 0x0000001614dd5981 */ /* 0x0000a2000c1e1500 */
[----:B------:R-:W-:-:S02]  /*1760*/  LEA.HI.X.SX32 R23, R41, R30, 0x1, P3 ;  /* 0x0000001e29177211 */ /* 0x000fc400018f0eff */
[C---:B------:R-:W-:Y:S02]  /*1770*/  LOP3.LUT R179, R136.reuse, 0x4c, RZ, 0xfc, !PT ;  /* 0x0000004c88b37812 */ /* 0x040fe400078efcff */
[-C--:B------:R-:W-:Y:S01]  /*1780*/  ISETP.LT.AND P5, PT, R177, R62.reuse, P0 ;  /* 0x0000003eb100720c */ /* 0x080fe200007a1270 */
[----:B------:R0:W2:Y:S01]  /*1790*/  @P4 LDG.E.U16 R220, desc[UR22][R22.64] ;  /* 0x0000001616dc4981 */ /* 0x0000a2000c1e1500 */
[----:B------:R-:W-:Y:S02]  /*17a0*/  ISETP.LT.AND P4, PT, R179, R62, P0 ;  /* 0x0000003eb300720c */ /* 0x000fe40000781270 */
[----:B-1----:R-:W-:Y:S02]  /*17b0*/  LEA R24, P3, R43, R28, 0x1 ;  /* 0x0000001c2b187211 */ /* 0x002fe400078608ff */
[----:B------:R-:W-:Y:S02]  /*17c0*/  LOP3.LUT R181, R136, 0x54, RZ, 0xfc, !PT ;  /* 0x0000005488b57812 */ /* 0x000fe400078efcff */
[----:B------:R-:W-:-:S02]  /*17d0*/  PRMT R218, RZ, 0x7610, R218 ;  /* 0x00007610ffda7816 */ /* 0x000fc400000000da */
[----:B0-----:R-:W-:Y:S02]  /*17e0*/  LEA R26, P6, R45, R28, 0x1 ;  /* 0x0000001c2d1a7211 */ /* 0x001fe400078c08ff */
[----:B------:R-:W-:Y:S02]  /*17f0*/  LEA.HI.X.SX32 R25, R43, R30, 0x1, P3 ;  /* 0x0000001e2b197211 */ /* 0x000fe400018f0eff */
[----:B------:R-:W-:Y:S02]  /*1800*/  LOP3.LUT R183, R136, 0x5c, RZ, 0xfc, !PT ;  /* 0x0000005c88b77812 */ /* 0x000fe400078efcff */
[----:B------:R-:W-:Y:S01]  /*1810*/  ISETP.LT.AND P3, PT, R181, R62, P0 ;  /* 0x0000003eb500720c */ /* 0x000fe20000761270 */
[----:B------:R0:W2:Y:S01]  /*1820*/  @P5 LDG.E.U16 R218, desc[UR22][R24.64] ;  /* 0x0000001618da5981 */ /* 0x0000a2000c1e1500 */
[----:B------:R-:W-:Y:S02]  /*1830*/  PRMT R216, RZ, 0x7610, R216 ;  /* 0x00007610ffd87816 */ /* 0x000fe400000000d8 */
[----:B------:R-:W-:-:S02]  /*1840*/  LEA.HI.X.SX32 R27, R45, R30, 0x1, P6 ;  /* 0x0000001e2d1b7211 */ /* 0x000fc400030f0eff */
[----:B------:R-:W-:Y:S02]  /*1850*/  ISETP.LT.AND P5, PT, R183, R62, P0 ;  /* 0x0000003eb700720c */ /* 0x000fe400007a1270 */
[-C--:B------:R-:W-:Y:S01]  /*1860*/  LEA R20, P6, R47, R28.reuse, 0x1 ;  /* 0x0000001c2f147211 */ /* 0x080fe200078c08ff */
[----:B------:R-:W2:Y:S01]  /*1870*/  @P4 LDG.E.U16 R216, desc[UR22][R26.64] ;  /* 0x000000161ad84981 */ /* 0x000ea2000c1e1500 */
[----:B------:R-:W-:Y:S02]  /*1880*/  PRMT R214, RZ, 0x7610, R214 ;  /* 0x00007610ffd67816 */ /* 0x000fe400000000d6 */
[----:B------:R-:W-:Y:S02]  /*1890*/  LEA R22, P4, R49, R28, 0x1 ;  /* 0x0000001c31167211 */ /* 0x000fe400078808ff */
[----:B------:R-:W-:Y:S02]  /*18a0*/  LEA.HI.X.SX32 R21, R47, R30, 0x1, P6 ;  /* 0x0000001e2f157211 */ /* 0x000fe400030f0eff */
[----:B------:R-:W-:-:S02]  /*18b0*/  PRMT R142, RZ, 0x7610, R142 ;  /* 0x00007610ff8e7816 */ /* 0x000fc4000000008e */
[----:B------:R-:W-:Y:S01]  /*18c0*/  LEA.HI.X.SX32 R23, R49, R30, 0x1, P4 ;  /* 0x0000001e31177211 */ /* 0x000fe200020f0eff */
[----:B------:R1:W2:Y:S01]  /*18d0*/  @P3 LDG.E.U16 R214, desc[UR22][R20.64] ;  /* 0x0000001614d63981 */ /* 0x0002a2000c1e1500 */
[----:B0-----:R-:W-:-:S03]  /*18e0*/  LEA R24, P3, R53, R28, 0x1 ;  /* 0x0000001c35187211 */ /* 0x001fc600078608ff */
[----:B------:R0:W2:Y:S01]  /*18f0*/  @P5 LDG.E.U16 R142, desc[UR22][R22.64] ;  /* 0x00000016168e5981 */ /* 0x0000a2000c1e1500 */
[C---:B------:R-:W-:Y:S02]  /*1900*/  ISETP.GT.U32.AND P5, PT, R6.reuse, R14, PT ;  /* 0x0000000e0600720c */ /* 0x040fe40003fa4070 */
[----:B------:R-:W-:Y:S02]  /*1910*/  LEA.HI.X.SX32 R25, R53, R30, 0x1, P3 ;  /* 0x0000001e35197211 */ /* 0x000fe400018f0eff */
[----:B------:R-:W-:Y:S02]  /*1920*/  ISETP.GT.U32.AND P3, PT, R6, R12, PT ;  /* 0x0000000c0600720c */ /* 0x000fe40003f64070 */
[C---:B------:R-:W-:Y:S02]  /*1930*/  LEA R66, P6, R35.reuse, R28, 0x1 ;  /* 0x0000001c23427211 */ /* 0x040fe400078c08ff */
[----:B------:R-:W-:Y:S02]  /*1940*/  LOP3.LUT R185, R136, 0x64, RZ, 0xfc, !PT ;  /* 0x0000006488b97812 */ /* 0x000fe400078efcff */
[----:B------:R-:W-:-:S02]  /*1950*/  LEA.HI.X.SX32 R67, R35, R30, 0x1, P6 ;  /* 0x0000001e23437211 */ /* 0x000fc400030f0eff */
[----:B------:R-:W-:Y:S02]  /*1960*/  ISETP.LT.AND P4, PT, R185, R62, P0 ;  /* 0x0000003eb900720c */ /* 0x000fe40000781270 */
[C---:B-1----:R-:W-:Y:S02]  /*1970*/  LEA R20, P6, R55.reuse, R28, 0x1 ;  /* 0x0000001c37147211 */ /* 0x042fe400078c08ff */
[----:B------:R-:W-:Y:S02]  /*1980*/  LOP3.LUT R32, R10, 0x6, RZ, 0xfc, !PT ;  /* 0x000000060a207812 */ /* 0x000fe400078efcff */
[----:B------:R-:W-:Y:S01]  /*1990*/  LEA.HI.X.SX32 R21, R55, R30, 0x1, P6 ;  /* 0x0000001e37157211 */ /* 0x000fe200030f0eff */
[--C-:B------:R-:W-:Y:S01]  /*19a0*/  @!P5 IMAD.IADD R14, R14, 0x1, -R6.reuse ;  /* 0x000000010e0ed824 */ /* 0x100fe200078e0a06 */
[----:B------:R-:W-:Y:S01]  /*19b0*/  LEA R70, P6, R37, R28, 0x1 ;  /* 0x0000001c25467211 */ /* 0x000fe200078c08ff */
[----:B------:R-:W-:Y:S01]  /*19c0*/  @!P3 IMAD.IADD R12, R12, 0x1, -R6 ;  /* 0x000000010c0cb824 */ /* 0x000fe200078e0a06 */
[----:B------:R-:W-:-:S02]  /*19d0*/  IABS R39, R32 ;  /* 0x0000002000277213 */ /* 0x000fc40000000000 */
[----:B------:R-:W-:Y:S02]  /*19e0*/  PRMT R209, RZ, 0x7610, R209 ;  /* 0x00007610ffd17816 */ /* 0x000fe400000000d1 */
[----:B0-----:R-:W-:Y:S02]  /*19f0*/  LEA R22, P5, R51, R28, 0x1 ;  /* 0x0000001c33167211 */ /* 0x001fe400078a08ff */
[----:B------:R-:W-:Y:S01]  /*1a00*/  LEA.HI.X.SX32 R71, R37, R30, 0x1, P6 ;  /* 0x0000001e25477211 */ /* 0x000fe200030f0eff */
[----:B------:R-:W-:Y:S01]  /*1a10*/  IMAD.HI.U32 R26, R8, R39, RZ ;  /* 0x00000027081a7227 */ /* 0x000fe200078e00ff */
[C---:B------:R-:W-:Y:S01]  /*1a20*/  ISETP.GT.U32.AND P6, PT, R6.reuse, R16, PT ;  /* 0x000000100600720c */ /* 0x040fe20003fc4070 */
[----:B------:R0:W2:Y:S01]  /*1a30*/  @P4 LDG.E.U16 R209, desc[UR22][R24.64] ;  /* 0x0000001618d14981 */ /* 0x0000a2000c1e1500 */
[----:B------:R-:W-:Y:S02]  /*1a40*/  LEA.HI.X.SX32 R23, R51, R30, 0x1, P5 ;  /* 0x0000001e33177211 */ /* 0x000fe400028f0eff */
[----:B------:R-:W-:Y:S01]  /*1a50*/  ISETP.GT.U32.AND P5, PT, R6, R12, PT ;  /* 0x0000000c0600720c */ /* 0x000fe20003fa4070 */
[----:B------:R-:W-:Y:S01]  /*1a60*/  IMAD.MOV R26, RZ, RZ, -R26 ;  /* 0x000000ffff1a7224 */ /* 0x000fe200078e0a1a */
[----:B------:R-:W-:Y:S01]  /*1a70*/  LEA R64, P4, R29, R28, 0x1 ;  /* 0x0000001c1d407211 */ /* 0x000fe200078808ff */
[----:B------:R-:W-:-:S02]  /*1a80*/  IMAD R57, R132, 0x4, R57 ;  /* 0x0000000484397824 */ /* 0x000fc400078e0239 */
[C---:B------:R-:W-:Y:S01]  /*1a90*/  IMAD R26, R6.reuse, R26, R39 ;  /* 0x0000001a061a7224 */ /* 0x040fe200078e0227 */
[----:B------:R-:W-:Y:S02]  /*1aa0*/  LEA.HI.X.SX32 R65, R29, R30, 0x1, P4 ;  /* 0x0000001e1d417211 */ /* 0x000fe400020f0eff */
[----:B------:R-:W-:Y:S02]  /*1ab0*/  ISETP.GT.U32.AND P4, PT, R6, R14, PT ;  /* 0x0000000e0600720c */ /* 0x000fe40003f84070 */
[C---:B------:R-:W-:Y:S01]  /*1ac0*/  LEA R68, P3, R31.reuse, R28, 0x1 ;  /* 0x0000001c1f447211 */ /* 0x040fe200078608ff */
[--C-:B------:R-:W-:Y:S01]  /*1ad0*/  @!P6 IMAD.IADD R16, R16, 0x1, -R6.reuse ;  /* 0x000000011010e824 */ /* 0x100fe200078e0a06 */
[----:B------:R-:W-:Y:S01]  /*1ae0*/  ISETP.GT.U32.AND P6, PT, R6, R26, PT ;  /* 0x0000001a0600720c */ /* 0x000fe20003fc4070 */
[----:B------:R-:W-:Y:S01]  /*1af0*/  @!P5 IMAD.IADD R12, R12, 0x1, -R6 ;  /* 0x000000010c0cd824 */ /* 0x000fe200078e0a06 */
[----:B------:R-:W-:Y:S02]  /*1b00*/  LEA.HI.X.SX32 R69, R31, R30, 0x1, P3 ;  /* 0x0000001e1f457211 */ /* 0x000fe400018f0eff */
[----:B0-----:R-:W-:-:S02]  /*1b10*/  LEA R24, P3, R57, R28, 0x1 ;  /* 0x0000001c39187211 */ /* 0x001fc400078608ff */
[C---:B------:R-:W-:Y:S02]  /*1b20*/  ISETP.GE.AND P5, PT, R10.reuse, RZ, PT ;  /* 0x000000ff0a00720c */ /* 0x040fe40003fa6270 */
[----:B------:R-:W-:Y:S02]  /*1b30*/  LOP3.LUT R34, R10, 0x8, RZ, 0xfc, !PT ;  /* 0x000000080a227812 */ /* 0x000fe400078efcff */
[----:B------:R-:W-:Y:S01]  /*1b40*/  LEA.HI.X.SX32 R25, R57, R30, 0x1, P3 ;  /* 0x0000001e39197211 */ /* 0x000fe200018f0eff */
[----:B------:R-:W-:Y:S01]  /*1b50*/  @!P4 IMAD.IADD R14, R14, 0x1, -R6 ;  /* 0x000000010e0ec824 */ /* 0x000fe200078e0a06 */
[----:B------:R-:W-:Y:S02]  /*1b60*/  ISETP.GE.AND P3, PT, R36, RZ, PT ;  /* 0x000000ff2400720c */ /* 0x000fe40003f66270 */
[----:B------:R-:W-:Y:S02]  /*1b70*/  IABS R41, R34 ;  /* 0x0000002200297213 */ /* 0x000fe40000000000 */
[----:B------:R-:W-:-:S02]  /*1b80*/  LOP3.LUT R36, R10, 0xa, RZ, 0xfc, !PT ;  /* 0x0000000a0a247812 */ /* 0x000fc400078efcff */
[----:B------:R-:W-:Y:S02]  /*1b90*/  ISETP.GE.AND P4, PT, R38, RZ, PT ;  /* 0x000000ff2600720c */ /* 0x000fe40003f86270 */
[----:B------:R-:W-:Y:S01]  /*1ba0*/  LOP3.LUT R38, R10, 0xc, RZ, 0xfc, !PT ;  /* 0x0000000c0a267812 */ /* 0x000fe200078efcff */
[----:B------:R-:W-:Y:S01]  /*1bb0*/  IMAD.HI.U32 R27, R8, R41, RZ ;  /* 0x00000029081b7227 */ /* 0x000fe200078e00ff */
[----:B------:R-:W-:Y:S02]  /*1bc0*/  IABS R31, R36 ;  /* 0x00000024001f7213 */ /* 0x000fe40000000000 */
[----:B------:R-:W-:Y:S01]  /*1bd0*/  IABS R35, R38 ;  /* 0x0000002600237213 */ /* 0x000fe20000000000 */
[----:B------:R-:W-:Y:S02]  /*1be0*/  @!P6 IMAD.IADD R26, R26, 0x1, -R6 ;  /* 0x000000011a1ae824 */ /* 0x000fe400078e0a06 */
[----:B------:R-:W-:Y:S01]  /*1bf0*/  @!P5 IMAD.MOV R14, RZ, RZ, -R14 ;  /* 0x000000ffff0ed224 */ /* 0x000fe200078e0a0e */
[C---:B------:R-:W-:Y:S01]  /*1c00*/  ISETP.GT.U32.AND P5, PT, R6.reuse, R16, PT ;  /* 0x000000100600720c */ /* 0x040fe20003fa4070 */
[----:B------:R-:W-:Y:S01]  /*1c10*/  IMAD.MOV R27, RZ, RZ, -R27 ;  /* 0x000000ffff1b7224 */ /* 0x000fe200078e0a1b */
[----:B------:R-:W-:Y:S01]  /*1c20*/  ISETP.GT.U32.AND P6, PT, R6, R26, PT ;  /* 0x0000001a0600720c */ /* 0x000fe20003fc4070 */
[----:B------:R-:W-:-:S04]  /*1c30*/  IMAD.HI.U32 R28, R8, R31, RZ ;  /* 0x0000001f081c7227 */ /* 0x000fc800078e00ff */
[----:B------:R-:W-:-:S04]  /*1c40*/  IMAD.HI.U32 R29, R8, R35, RZ ;  /* 0x00000023081d7227 */ /* 0x000fc800078e00ff */
[C---:B------:R-:W-:Y:S02]  /*1c50*/  IMAD R27, R6.reuse, R27, R41 ;  /* 0x0000001b061b7224 */ /* 0x040fe400078e0229 */
[----:B------:R-:W-:Y:S02]  /*1c60*/  IMAD.MOV R28, RZ, RZ, -R28 ;  /* 0x000000ffff1c7224 */ /* 0x000fe400078e0a1c */
[----:B------:R-:W-:Y:S02]  /*1c70*/  IMAD.MOV R29, RZ, RZ, -R29 ;  /* 0x000000ffff1d7224 */ /* 0x000fe400078e0a1d */
[----:B------:R-:W-:Y:S01]  /*1c80*/  @!P3 IMAD.MOV R12, RZ, RZ, -R12 ;  /* 0x000000ffff0cb224 */ /* 0x000fe200078e0a0c */
[C---:B------:R-:W-:Y:S01]  /*1c90*/  ISETP.GT.U32.AND P3, PT, R6.reuse, R27, PT ;  /* 0x0000001b0600720c */ /* 0x040fe20003f64070 */
[C---:B------:R-:W-:Y:S02]  /*1ca0*/  IMAD R28, R6.reuse, R28, R31 ;  /* 0x0000001c061c7224 */ /* 0x040fe400078e021f */
[----:B------:R-:W-:-:S02]  /*1cb0*/  IMAD R29, R6, R29, R35 ;  /* 0x0000001d061d7224 */ /* 0x000fc400078e0223 */
[--C-:B------:R-:W-:Y:S01]  /*1cc0*/  @!P5 IMAD.IADD R16, R16, 0x1, -R6.reuse ;  /* 0x000000011010d824 */ /* 0x100fe200078e0a06 */
[----:B------:R-:W-:Y:S01]  /*1cd0*/  ISETP.GT.U32.AND P5, PT, R6, R28, PT ;  /* 0x0000001c0600720c */ /* 0x000fe20003fa4070 */
[--C-:B------:R-:W-:Y:S01]  /*1ce0*/  @!P6 IMAD.IADD R26, R26, 0x1, -R6.reuse ;  /* 0x000000011a1ae824 */ /* 0x100fe200078e0a06 */
[----:B------:R-:W-:Y:S02]  /*1cf0*/  LOP3.LUT R40, R10, 0xe, RZ, 0xfc, !PT ;  /* 0x0000000e0a287812 */ /* 0x000fe400078efcff */
[----:B------:R-:W-:Y:S02]  /*1d00*/  ISETP.GT.U32.AND P6, PT, R6, R29, PT ;  /* 0x0000001d0600720c */ /* 0x000fe40003fc4070 */
[----:B------:R-:W-:Y:S02]  /*1d10*/  LOP3.LUT R42, R10, 0x10, RZ, 0xfc, !PT ;  /* 0x000000100a2a7812 */ /* 0x000fe400078efcff */
[----:B------:R-:W-:Y:S01]  /*1d20*/  IABS R37, R40 ;  /* 0x0000002800257213 */ /* 0x000fe20000000000 */
[----:B------:R-:W-:Y:S01]  /*1d30*/  @!P3 IMAD.IADD R27, R27, 0x1, -R6 ;  /* 0x000000011b1bb824 */ /* 0x000fe200078e0a06 */
[----:B------:R-:W-:-:S02]  /*1d40*/  IABS R39, R42 ;  /* 0x0000002a00277213 */ /* 0x000fc40000000000 */
[----:B------:R-:W-:Y:S01]  /*1d50*/  ISETP.GE.AND P3, PT, R32, RZ, PT ;  /* 0x000000ff2000720c */ /* 0x000fe20003f66270 */
[----:B------:R-:W-:Y:S01]  /*1d60*/  IMAD.HI.U32 R30, R8, R37, RZ ;  /* 0x00000025081e7227 */ /* 0x000fe200078e00ff */
[----:B------:R-:W-:-:S03]  /*1d70*/  LOP3.LUT R44, R10, 0x12, RZ, 0xfc, !PT ;  /* 0x000000120a2c7812 */ /* 0x000fc600078efcff */
[----:B------:R-:W-:Y:S01]  /*1d80*/  @!P5 IMAD.IADD R28, R28, 0x1, -R6 ;  /* 0x000000011c1cd824 */ /* 0x000fe200078e0a06 */
[----:B------:R-:W-:Y:S01]  /*1d90*/  ISETP.GT.U32.AND P5, PT, R6, R27, PT ;  /* 0x0000001b0600720c */ /* 0x000fe20003fa4070 */
[----:B------:R-:W-:Y:S01]  /*1da0*/  IMAD.HI.U32 R31, R8, R39, RZ ;  /* 0x00000027081f7227 */ /* 0x000fe200078e00ff */
[----:B------:R-:W-:-:S03]  /*1db0*/  IABS R35, R44 ;  /* 0x0000002c00237213 */ /* 0x000fc60000000000 */
[----:B------:R-:W-:Y:S02]  /*1dc0*/  IMAD.MOV R30, RZ, RZ, -R30 ;  /* 0x000000ffff1e7224 */ /* 0x000fe400078e0a1e */
[----:B------:R-:W-:Y:S02]  /*1dd0*/  @!P6 IMAD.IADD R29, R29, 0x1, -R6 ;  /* 0x000000011d1de824 */ /* 0x000fe400078e0a06 */
[----:B------:R-:W-:Y:S02]  /*1de0*/  IMAD.MOV R31, RZ, RZ, -R31 ;  /* 0x000000ffff1f7224 */ /* 0x000fe400078e0a1f */
[C---:B------:R-:W-:Y:S01]  /*1df0*/  IMAD R30, R6.reuse, R30, R37 ;  /* 0x0000001e061e7224 */ /* 0x040fe200078e0225 */
[----:B------:R-:W-:Y:S01]  /*1e00*/  ISETP.GT.U32.AND P6, PT, R6, R29, PT ;  /* 0x0000001d0600720c */ /* 0x000fe20003fc4070 */
[----:B------:R-:W-:-:S04]  /*1e10*/  IMAD.HI.U32 R32, R8, R35, RZ ;  /* 0x0000002308207227 */ /* 0x000fc800078e00ff */
[C---:B------:R-:W-:Y:S02]  /*1e20*/  IMAD R31, R6.reuse, R31, R39 ;  /* 0x0000001f061f7224 */ /* 0x040fe400078e0227 */
[----:B------:R-:W-:Y:S01]  /*1e30*/  @!P3 IMAD.MOV R26, RZ, RZ, -R26 ;  /* 0x000000ffff1ab224 */ /* 0x000fe200078e0a1a */
[C---:B------:R-:W-:Y:S01]  /*1e40*/  ISETP.GT.U32.AND P3, PT, R6.reuse, R30, PT ;  /* 0x0000001e0600720c */ /* 0x040fe20003f64070 */
[----:B------:R-:W-:Y:S02]  /*1e50*/  IMAD.MOV R32, RZ, RZ, -R32 ;  /* 0x000000ffff207224 */ /* 0x000fe400078e0a20 */
[----:B------:R-:W-:Y:S01]  /*1e60*/  @!P4 IMAD.MOV R16, RZ, RZ, -R16 ;  /* 0x000000ffff10c224 */ /* 0x000fe200078e0a10 */
[C---:B------:R-:W-:Y:S01]  /*1e70*/  ISETP.GT.U32.AND P4, PT, R6.reuse, R28, PT ;  /* 0x0000001c0600720c */ /* 0x040fe20003f84070 */
[--C-:B------:R-:W-:Y:S01]  /*1e80*/  @!P5 IMAD.IADD R27, R27, 0x1, -R6.reuse ;  /* 0x000000011b1bd824 */ /* 0x100fe200078e0a06 */
[C---:B------:R-:W-:Y:S01]  /*1e90*/  ISETP.GT.U32.AND P5, PT, R6.reuse, R31, PT ;  /* 0x0000001f0600720c */ /* 0x040fe20003fa4070 */
[----:B------:R-:W-:Y:S01]  /*1ea0*/  IMAD R35, R6, R32, R35 ;  /* 0x0000002006237224 */ /* 0x000fe200078e0223 */
[----:B------:R-:W-:Y:S01]  /*1eb0*/  LOP3.LUT R46, R10, 0x14, RZ, 0xfc, !PT ;  /* 0x000000140a2e7812 */ /* 0x000fe200078efcff */
[----:B------:R-:W-:-:S03]  /*1ec0*/  @!P6 IMAD.IADD R29, R29, 0x1, -R6 ;  /* 0x000000011d1de824 */ /* 0x000fc600078e0a06 */
[----:B------:R-:W-:Y:S01]  /*1ed0*/  ISETP.GT.U32.AND P6, PT, R6, R35, PT ;  /* 0x000000230600720c */ /* 0x000fe20003fc4070 */
[--C-:B------:R-:W-:Y:S01]  /*1ee0*/  @!P3 IMAD.IADD R30, R30, 0x1, -R6.reuse ;  /* 0x000000011e1eb824 */ /* 0x100fe200078e0a06 */
[----:B------:R-:W-:Y:S02]  /*1ef0*/  IABS R37, R46 ;  /* 0x0000002e00257213 */ /* 0x000fe40000000000 */
[----:B------:R-:W-:Y:S01]  /*1f00*/  ISETP.GE.AND P3, PT, R36, RZ, PT ;  /* 0x000000ff2400720c */ /* 0x000fe20003f66270 */
[--C-:B------:R-:W-:Y:S01]  /*1f10*/  @!P4 IMAD.IADD R28, R28, 0x1, -R6.reuse ;  /* 0x000000011c1cc824 */ /* 0x100fe200078e0a06 */
[----:B------:R-:W-:Y:S01]  /*1f20*/  ISETP.GE.AND P4, PT, R34, RZ, PT ;  /* 0x000000ff2200720c */ /* 0x000fe20003f86270 */
[----:B------:R-:W-:Y:S01]  /*1f30*/  @!P5 IMAD.IADD R31, R31, 0x1, -R6 ;  /* 0x000000011f1fd824 */ /* 0x000fe200078e0a06 */
[----:B------:R-:W-:Y:S01]  /*1f40*/  ISETP.GE.AND P5, PT, R38, RZ, PT ;  /* 0x000000ff2600720c */ /* 0x000fe20003fa6270 */
[----:B------:R-:W-:Y:S01]  /*1f50*/  IMAD.HI.U32 R32, R8, R37, RZ ;  /* 0x0000002508207227 */ /* 0x000fe200078e00ff */
[----:B------:R-:W-:-:S03]  /*1f60*/  LOP3.LUT R48, R10, 0x16, RZ, 0xfc, !PT ;  /* 0x000000160a307812 */ /* 0x000fc600078efcff */
[----:B------:R-:W-:Y:S02]  /*1f70*/  IMAD.MOV R34, RZ, RZ, -R32 ;  /* 0x000000ffff227224 */ /* 0x000fe400078e0a20 */
[----:B------:R-:W-:Y:S01]  /*1f80*/  @!P6 IMAD.IADD R35, R35, 0x1, -R6 ;  /* 0x000000012323e824 */ /* 0x000fe200078e0a06 */
[----:B------:R-:W-:Y:S01]  /*1f90*/  IABS R39, R48 ;  /* 0x0000003000277213 */ /* 0x000fe20000000000 */
[C---:B------:R-:W-:Y:S01]  /*1fa0*/  IMAD R37, R6.reuse, R34, R37 ;  /* 0x0000002206257224 */ /* 0x040fe200078e0225 */
[C---:B------:R-:W-:Y:S01]  /*1fb0*/  ISETP.GT.U32.AND P6, PT, R6.reuse, R31, PT ;  /* 0x0000001f0600720c */ /* 0x040fe20003fc4070 */
[----:B------:R-:W-:Y:S01]  /*1fc0*/  @!P3 IMAD.MOV R28, RZ, RZ, -R28 ;  /* 0x000000ffff1cb224 */ /* 0x000fe200078e0a1c */
[C---:B------:R-:W-:Y:S01]  /*1fd0*/  ISETP.GT.U32.AND P3, PT, R6.reuse, R35, PT ;  /* 0x000000230600720c */ /* 0x040fe20003f64070 */
[----:B------:R-:W-:Y:S01]  /*1fe0*/  @!P4 IMAD.MOV R27, RZ, RZ, -R27 ;  /* 0x000000ffff1bc224 */ /* 0x000fe200078e0a1b */
[C---:B------:R-:W-:Y:S01]  /*1ff0*/  ISETP.GT.U32.AND P4, PT, R6.reuse, R30, PT ;  /* 0x0000001e0600720c */ /* 0x040fe20003f84070 */
[----:B------:R-:W-:Y:S01]  /*2000*/  @!P5 IMAD.MOV R29, RZ, RZ, -R29 ;  /* 0x000000ffff1dd224 */ /* 0x000fe200078e0a1d */
[----:B------:R-:W-:Y:S01]  /*2010*/  ISETP.GT.U32.AND P5, PT, R6, R37, PT ;  /* 0x000000250600720c */ /* 0x000fe20003fa4070 */
[----:B------:R-:W-:Y:S01]  /*2020*/  IMAD.HI.U32 R32, R8, R39, RZ ;  /* 0x0000002708207227 */ /* 0x000fe200078e00ff */
[----:B------:R-:W-:-:S03]  /*2030*/  LOP3.LUT R34, R10, 0x18, RZ, 0xfc, !PT ;  /* 0x000000180a227812 */ /* 0x000fc600078efcff */
[----:B------:R-:W-:Y:S01]  /*2040*/  IMAD.MOV R32, RZ, RZ, -R32 ;  /* 0x000000ffff207224 */ /* 0x000fe200078e0a20 */
[----:B------:R-:W-:Y:S01]  /*2050*/  IABS R41, R34 ;  /* 0x0000002200297213 */ /* 0x000fe20000000000 */
[--C-:B------:R-:W-:Y:S01]  /*2060*/  @!P6 IMAD.IADD R31, R31, 0x1, -R6.reuse ;  /* 0x000000011f1fe824 */ /* 0x100fe200078e0a06 */
[----:B------:R-:W-:Y:S01]  /*2070*/  ISETP.GE.AND P6, PT, R40, RZ, PT ;  /* 0x000000ff2800720c */ /* 0x000fe20003fc6270 */
[----:B------:R-:W-:Y:S02]  /*2080*/  IMAD R39, R6, R32, R39 ;  /* 0x0000002006277224 */ /* 0x000fe400078e0227 */
[----:B------:R-:W-:Y:S01]  /*2090*/  @!P3 IMAD.IADD R35, R35, 0x1, -R6 ;  /* 0x000000012323b824 */ /* 0x000fe200078e0a06 */
[----:B------:R-:W-:Y:S01]  /*20a0*/  ISETP.GE.AND P3, PT, R42, RZ, PT ;  /* 0x000000ff2a00720c */ /* 0x000fe20003f66270 */
[----:B------:R-:W-:Y:S01]  /*20b0*/  IMAD.HI.U32 R32, R8, R41, RZ ;  /* 0x0000002908207227 */ /* 0x000fe200078e00ff */
[----:B------:R-:W-:-:S03]  /*20c0*/  LOP3.LUT R36, R10, 0x1a, RZ, 0xfc, !PT ;  /* 0x0000001a0a247812 */ /* 0x000fc600078efcff */
[--C-:B------:R-:W-:Y:S01]  /*20d0*/  @!P4 IMAD.IADD R30, R30, 0x1, -R6.reuse ;  /* 0x000000011e1ec824 */ /* 0x100fe200078e0a06 */
[----:B------:R-:W-:Y:S01]  /*20e0*/  ISETP.GT.U32.AND P4, PT, R6, R39, PT ;  /* 0x000000270600720c */ /* 0x000fe20003f84070 */
[----:B------:R-:W-:Y:S01]  /*20f0*/  @!P5 IMAD.IADD R37, R37, 0x1, -R6 ;  /* 0x000000012525d824 */ /* 0x000fe200078e0a06 */
[----:B------:R-:W-:Y:S01]  /*2100*/  ISETP.GE.AND P5, PT, R44, RZ, PT ;  /* 0x000000ff2c00720c */ /* 0x000fe20003fa6270 */
[----:B------:R-:W-:Y:S01]  /*2110*/  IMAD.MOV R32, RZ, RZ, -R32 ;  /* 0x000000ffff207224 */ /* 0x000fe200078e0a20 */
[----:B------:R-:W-:-:S03]  /*2120*/  IABS R43, R36 ;  /* 0x00000024002b7213 */ /* 0x000fc60000000000 */
[C---:B------:R-:W-:Y:S02]  /*2130*/  IMAD R41, R6.reuse, R32, R41 ;  /* 0x0000002006297224 */ /* 0x040fe400078e0229 */
[----:B------:R-:W-:Y:S01]  /*2140*/  @!P6 IMAD.MOV R30, RZ, RZ, -R30 ;  /* 0x000000ffff1ee224 */ /* 0x000fe200078e0a1e */
[C---:B------:R-:W-:Y:S01]  /*2150*/  ISETP.GT.U32.AND P6, PT, R6.reuse, R37, PT ;  /* 0x000000250600720c */ /* 0x040fe20003fc4070 */
[----:B------:R-:W-:Y:S01]  /*2160*/  @!P3 IMAD.MOV R31, RZ, RZ, -R31 ;  /* 0x000000ffff1fb224 */ /* 0x000fe200078e0a1f */
[----:B------:R-:W-:Y:S01]  /*2170*/  ISETP.GT.U32.AND P3, PT, R6, R41, PT ;  /* 0x000000290600720c */ /* 0x000fe20003f64070 */
[----:B------:R-:W-:Y:S01]  /*2180*/  IMAD.HI.U32 R32, R8, R43, RZ ;  /* 0x0000002b08207227 */ /* 0x000fe200078e00ff */
[----:B------:R-:W-:-:S03]  /*2190*/  LOP3.LUT R38, R10, 0x1c, RZ, 0xfc, !PT ;  /* 0x0000001c0a267812 */ /* 0x000fc600078efcff */
[----:B------:R-:W-:Y:S02]  /*21a0*/  @!P4 IMAD.IADD R39, R39, 0x1, -R6 ;  /* 0x000000012727c824 */ /* 0x000fe400078e0a06 */
[----:B------:R-:W-:Y:S01]  /*21b0*/  @!P5 IMAD.MOV R35, RZ, RZ, -R35 ;  /* 0x000000ffff23d224 */ /* 0x000fe200078e0a23 */
[----:B------:R-:W-:Y:S01]  /*21c0*/  ISETP.GE.AND P5, PT, R46, RZ, PT ;  /* 0x000000ff2e00720c */ /* 0x000fe20003fa6270 */
[----:B------:R-:W-:Y:S01]  /*21d0*/  IMAD.MOV R32, RZ, RZ, -R32 ;  /* 0x000000ffff207224 */ /* 0x000fe200078e0a20 */
[----:B------:R-:W-:Y:S02]  /*21e0*/  IABS R45, R38 ;  /* 0x00000026002d7213 */ /* 0x000fe40000000000 */
[C---:B------:R-:W-:Y:S01]  /*21f0*/  ISETP.GT.U32.AND P4, PT, R6.reuse, R39, PT ;  /* 0x000000270600720c */ /* 0x040fe20003f84070 */
[----:B------:R-:W-:Y:S01]  /*2200*/  IMAD R43, R6, R32, R43 ;  /* 0x00000020062b7224 */ /* 0x000fe200078e022b */
[----:B------:R-:W-:Y:S01]  /*2210*/  LOP3.LUT R40, R10, 0x1e, RZ, 0xfc, !PT ;  /* 0x0000001e0a287812 */ /* 0x000fe200078efcff */
[----:B------:R-:W-:-:S03]  /*2220*/  IMAD.HI.U32 R32, R8, R45, RZ ;  /* 0x0000002d08207227 */ /* 0x000fc600078e00ff */
[----:B------:R-:W-:Y:S01]  /*2230*/  IABS R47, R40 ;  /* 0x00000028002f7213 */ /* 0x000fe20000000000 */
[--C-:B------:R-:W-:Y:S02]  /*2240*/  @!P6 IMAD.IADD R37, R37, 0x1, -R6.reuse ;  /* 0x000000012525e824 */ /* 0x100fe400078e0a06 */
[----:B------:R-:W-:Y:S02]  /*2250*/  @!P3 IMAD.IADD R41, R41, 0x1, -R6 ;  /* 0x000000012929b824 */ /* 0x000fe400078e0a06 */
[----:B------:R-:W-:Y:S02]  /*2260*/  IMAD.MOV R32, RZ, RZ, -R32 ;  /* 0x000000ffff207224 */ /* 0x000fe400078e0a20 */
[----:B------:R-:W-:Y:S01]  /*2270*/  @!P5 IMAD.MOV R37, RZ, RZ, -R37 ;  /* 0x000000ffff25d224 */ /* 0x000fe200078e0a25 */
[C---:B------:R-:W-:Y:S01]  /*2280*/  ISETP.GT.U32.AND P5, PT, R6.reuse, R41, PT ;  /* 0x000000290600720c */ /* 0x040fe20003fa4070 */
[----:B------:R-:W-:Y:S02]  /*2290*/  IMAD R45, R6, R32, R45 ;  /* 0x00000020062d7224 */ /* 0x000fe400078e022d */
[----:B------:R-:W-:Y:S01]  /*22a0*/  IMAD.HI.U32 R32, R8, R47, RZ ;  /* 0x0000002f08207227 */ /* 0x000fe200078e00ff */
[----:B------:R-:W-:-:S03]  /*22b0*/  ISETP.GT.U32.AND P6, PT, R6, R43, PT ;  /* 0x0000002b0600720c */ /* 0x000fc60003fc4070 */
[----:B------:R-:W-:Y:S01]  /*22c0*/  @!P4 IMAD.IADD R39, R39, 0x1, -R6 ;  /* 0x000000012727c824 */ /* 0x000fe200078e0a06 */
[----:B------:R-:W-:Y:S01]  /*22d0*/  ISETP.GE.AND P4, PT, R48, RZ, PT ;  /* 0x000000ff3000720c */ /* 0x000fe20003f86270 */
[----:B------:R-:W-:-:S04]  /*22e0*/  IMAD.MOV R32, RZ, RZ, -R32 ;  /* 0x000000ffff207224 */ /* 0x000fc800078e0a20 */
[----:B------:R-:W-:Y:S02]  /*22f0*/  IMAD R47, R6, R32, R47 ;  /* 0x00000020062f7224 */ /* 0x000fe400078e022f */
[--C-:B------:R-:W-:Y:S01]  /*2300*/  @!P5 IMAD.IADD R41, R41, 0x1, -R6.reuse ;  /* 0x000000012929d824 */ /* 0x100fe200078e0a06 */
[----:B------:R-:W-:Y:S02]  /*2310*/  LOP3.LUT R42, R10, 0x20, RZ, 0xfc, !PT ;  /* 0x000000200a2a7812 */ /* 0x000fe400078efcff */
[C---:B------:R-:W-:Y:S01]  /*2320*/  ISETP.GT.U32.AND P5, PT, R6.reuse, R47, PT ;  /* 0x0000002f0600720c */ /* 0x040fe20003fa4070 */
[----:B------:R-:W-:Y:S02]  /*2330*/  @!P6 IMAD.IADD R43, R43, 0x1, -R6 ;  /* 0x000000012b2be824 */ /* 0x000fe400078e0a06 */
[----:B------:R-:W-:Y:S01]  /*2340*/  @!P4 IMAD.MOV R39, RZ, RZ, -R39 ;  /* 0x000000ffff27c224 */ /* 0x000fe200078e0a27 */
[----:B------:R-:W-:Y:S02]  /*2350*/  ISETP.GT.U32.AND P4, PT, R6, R45, PT ;  /* 0x0000002d0600720c */ /* 0x000fe40003f84070 */
[----:B------:R-:W-:-:S02]  /*2360*/  IABS R49, R42 ;  /* 0x0000002a00317213 */ /* 0x000fc40000000000 */
[----:B------:R-:W-:Y:S02]  /*2370*/  ISETP.GT.U32.AND P6, PT, R6, R43, PT ;  /* 0x0000002b0600720c */ /* 0x000fe40003fc4070 */
[----:B------:R-:W-:Y:S01]  /*2380*/  LOP3.LUT R46, R10, 0x24, RZ, 0xfc, !PT ;  /* 0x000000240a2e7812 */ /* 0x000fe200078efcff */
[----:B------:R-:W-:Y:S01]  /*2390*/  IMAD.HI.U32 R32, R8, R49, RZ ;  /* 0x0000003108207227 */ /* 0x000fe200078e00ff */
[----:B------:R-:W-:Y:S02]  /*23a0*/  LOP3.LUT R44, R10, 0x22, RZ, 0xfc, !PT ;  /* 0x000000220a2c7812 */ /* 0x000fe400078efcff */
[----:B------:R-:W-:Y:S01]  /*23b0*/  IABS R53, R46 ;  /* 0x0000002e00357213 */ /* 0x000fe20000000000 */
[----:B------:R-:W-:Y:S02]  /*23c0*/  @!P5 IMAD.IADD R47, R47, 0x1, -R6 ;  /* 0x000000012f2fd824 */ /* 0x000fe400078e0a06 */
[----:B------:R-:W-:Y:S01]  /*23d0*/  IMAD.MOV R32, RZ, RZ, -R32 ;  /* 0x000000ffff207224 */ /* 0x000fe200078e0a20 */
[----:B------:R-:W-:Y:S01]  /*23e0*/  IABS R51, R44 ;  /* 0x0000002c00337213 */ /* 0x000fe20000000000 */
[----:B------:R-:W-:Y:S01]  /*23f0*/  @!P4 IMAD.IADD R45, R45, 0x1, -R6 ;  /* 0x000000012d2dc824 */ /* 0x000fe200078e0a06 */
[C---:B------:R-:W-:Y:S01]  /*2400*/  ISETP.GT.U32.AND P5, PT, R6.reuse, R47, PT ;  /* 0x0000002f0600720c */ /* 0x040fe20003fa4070 */
[----:B------:R-:W-:-:S02]  /*2410*/  IMAD R49, R6, R32, R49 ;  /* 0x0000002006317224 */ /* 0x000fc400078e0231 */
[----:B------:R-:W-:Y:S01]  /*2420*/  IMAD.HI.U32 R32, R8, R53, RZ ;  /* 0x0000003508207227 */ /* 0x000fe200078e00ff */
[----:B------:R-:W-:Y:S02]  /*2430*/  ISETP.GE.AND P3, PT, R34, RZ, PT ;  /* 0x000000ff2200720c */ /* 0x000fe40003f66270 */
[----:B------:R-:W-:Y:S01]  /*2440*/  ISETP.GT.U32.AND P4, PT, R6, R45, PT ;  /* 0x0000002d0600720c */ /* 0x000fe20003f84070 */
[----:B------:R-:W-:Y:S01]  /*2450*/  @!P6 IMAD.IADD R43, R43, 0x1, -R6 ;  /* 0x000000012b2be824 */ /* 0x000fe200078e0a06 */
[----:B------:R-:W-:Y:S01]  /*2460*/  ISETP.GE.AND P6, PT, R36, RZ, PT ;  /* 0x000000ff2400720c */ /* 0x000fe20003fc6270 */
[----:B------:R-:W-:-:S04]  /*2470*/  IMAD.HI.U32 R34, R8, R51, RZ ;  /* 0x0000003308227227 */ /* 0x000fc800078e00ff */
[----:B------:R-:W-:Y:S02]  /*2480*/  IMAD.MOV R32, RZ, RZ, -R32 ;  /* 0x000000ffff207224 */ /* 0x000fe400078e0a20 */
[----:B------:R-:W-:Y:S02]  /*2490*/  IMAD.MOV R34, RZ, RZ, -R34 ;  /* 0x000000ffff227224 */ /* 0x000fe400078e0a22 */
[C---:B------:R-:W-:Y:S02]  /*24a0*/  IMAD R53, R6.reuse, R32, R53 ;  /* 0x0000002006357224 */ /* 0x040fe400078e0235 */
[C---:B------:R-:W-:Y:S02]  /*24b0*/  IMAD R51, R6.reuse, R34, R51 ;  /* 0x0000002206337224 */ /* 0x040fe400078e0233 */
[--C-:B------:R-:W-:Y:S01]  /*24c0*/  @!P5 IMAD.IADD R47, R47, 0x1, -R6.reuse ;  /* 0x000000012f2fd824 */ /* 0x100fe200078e0a06 */
[C---:B------:R-:W-:Y:S01]  /*24d0*/  ISETP.GT.U32.AND P5, PT, R6.reuse, R53, PT ;  /* 0x000000350600720c */ /* 0x040fe20003fa4070 */
[----:B------:R-:W-:Y:S01]  /*24e0*/  @!P6 IMAD.MOV R43, RZ, RZ, -R43 ;  /* 0x000000ffff2be224 */ /* 0x000fe200078e0a2b */
[C---:B------:R-:W-:Y:S01]  /*24f0*/  ISETP.GT.U32.AND P6, PT, R6.reuse, R49, PT ;  /* 0x000000310600720c */ /* 0x040fe20003fc4070 */
[----:B------:R-:W-:Y:S01]  /*2500*/  @!P4 IMAD.IADD R45, R45, 0x1, -R6 ;  /* 0x000000012d2dc824 */ /* 0x000fe200078e0a06 */
[----:B------:R-:W-:-:S02]  /*2510*/  ISETP.GT.U32.AND P4, PT, R6, R51, PT ;  /* 0x000000330600720c */ /* 0x000fc40003f84070 */
[----:B------:R-:W-:Y:S01]  /*2520*/  LOP3.LUT R36, R10, 0x26, RZ, 0xfc, !PT ;  /* 0x000000260a247812 */ /* 0x000fe200078efcff */
[----:B------:R-:W-:Y:S01]  /*2530*/  @!P3 IMAD.MOV R41, RZ, RZ, -R41 ;  /* 0x000000ffff29b224 */ /* 0x000fe200078e0a29 */
[----:B------:R-:W-:Y:S02]  /*2540*/  ISETP.GE.AND P3, PT, R38, RZ, PT ;  /* 0x000000ff2600720c */ /* 0x000fe40003f66270 */
[----:B------:R-:W-:Y:S02]  /*2550*/  IABS R55, R36 ;  /* 0x0000002400377213 */ /* 0x000fe40000000000 */
[----:B------:R-:W-:Y:S01]  /*2560*/  LOP3.LUT R38, R10, 0x28, RZ, 0xfc, !PT ;  /* 0x000000280a267812 */ /* 0x000fe200078efcff */
[----:B------:R-:W-:Y:S02]  /*2570*/  @!P5 IMAD.IADD R53, R53, 0x1, -R6 ;  /* 0x000000013535d824 */ /* 0x000fe400078e0a06 */
[----:B------:R-:W-:Y:S01]  /*2580*/  IMAD.HI.U32 R32, R8, R55, RZ ;  /* 0x0000003708207227 */ /* 0x000fe200078e00ff */
[----:B------:R-:W-:-:S02]  /*2590*/  IABS R57, R38 ;  /* 0x0000002600397213 */ /* 0x000fc40000000000 */
[----:B------:R-:W-:Y:S01]  /*25a0*/  ISETP.GT.U32.AND P5, PT, R6, R53, PT ;  /* 0x000000350600720c */ /* 0x000fe20003fa4070 */
[--C-:B------:R-:W-:Y:S01]  /*25b0*/  @!P6 IMAD.IADD R49, R49, 0x1, -R6.reuse ;  /* 0x000000013131e824 */ /* 0x100fe200078e0a06 */
[----:B------:R-:W-:Y:S01]  /*25c0*/  ISETP.GE.AND P6, PT, R40, RZ, PT ;  /* 0x000000ff2800720c */ /* 0x000fe20003fc6270 */
[----:B------:R-:W-:Y:S02]  /*25d0*/  @!P4 IMAD.IADD R51, R51, 0x1, -R6 ;  /* 0x000000013333c824 */ /* 0x000fe400078e0a06 */
[----:B------:R-:W-:Y:S02]  /*25e0*/  IMAD.MOV R34, RZ, RZ, -R32 ;  /* 0x000000ffff227224 */ /* 0x000fe400078e0a20 */
[----:B------:R-:W-:Y:S01]  /*25f0*/  IMAD.HI.U32 R32, R8, R57, RZ ;  /* 0x0000003908207227 */ /* 0x000fe200078e00ff */
[----:B------:R-:W-:-:S03]  /*2600*/  ISETP.GT.U32.AND P4, PT, R6, R51, PT ;  /* 0x000000330600720c */ /* 0x000fc60003f84070 */
[----:B------:R-:W-:Y:S01]  /*2610*/  @!P3 IMAD.MOV R45, RZ, RZ, -R45 ;  /* 0x000000ffff2db224 */ /* 0x000fe200078e0a2d */
[C---:B------:R-:W-:Y:S01]  /*2620*/  ISETP.GT.U32.AND P3, PT, R6.reuse, R49, PT ;  /* 0x000000310600720c */ /* 0x040fe20003f64070 */
[----:B------:R-:W-:Y:S02]  /*2630*/  IMAD.MOV R32, RZ, RZ, -R32 ;  /* 0x000000ffff207224 */ /* 0x000fe400078e0a20 */
[C---:B------:R-:W-:Y:S02]  /*2640*/  IMAD R55, R6.reuse, R34, R55 ;  /* 0x0000002206377224 */ /* 0x040fe400078e0237 */
[C---:B------:R-:W-:Y:S02]  /*2650*/  IMAD R57, R6.reuse, R32, R57 ;  /* 0x0000002006397224 */ /* 0x040fe400078e0239 */
[----:B------:R-:W-:Y:S01]  /*2660*/  @!P6 IMAD.MOV R47, RZ, RZ, -R47 ;  /* 0x000000ffff2fe224 */ /* 0x000fe200078e0a2f */
[C---:B------:R-:W-:Y:S01]  /*2670*/  ISETP.GT.U32.AND P6, PT, R6.reuse, R55, PT ;  /* 0x000000370600720c */ /* 0x040fe20003fc4070 */
[----:B------:R-:W-:Y:S01]  /*2680*/  @!P5 IMAD.IADD R53, R53, 0x1, -R6 ;  /* 0x000000013535d824 */ /* 0x000fe200078e0a06 */
[----:B------:R-:W-:-:S02]  /*2690*/  ISETP.GT.U32.AND P5, PT, R6, R57, PT ;  /* 0x000000390600720c */ /* 0x000fc40003fa4070 */
[----:B------:R-:W-:Y:S01]  /*26a0*/  LOP3.LUT R40, R10, 0x2a, RZ, 0xfc, !PT ;  /* 0x0000002a0a287812 */ /* 0x000fe200078efcff */
[--C-:B------:R-:W-:Y:S01]  /*26b0*/  @!P3 IMAD.IADD R49, R49, 0x1, -R6.reuse ;  /* 0x000000013131b824 */ /* 0x100fe200078e0a06 */
[----:B------:R-:W-:Y:S01]  /*26c0*/  ISETP.GE.AND P3, PT, R42, RZ, PT ;  /* 0x000000ff2a00720c */ /* 0x000fe20003f66270 */
[----:B------:R-:W-:Y:S01]  /*26d0*/  @!P4 IMAD.IADD R51, R51, 0x1, -R6 ;  /* 0x000000013333c824 */ /* 0x000fe200078e0a06 */
[----:B------:R-:W-:Y:S02]  /*26e0*/  ISETP.GE.AND P4, PT, R44, RZ, PT ;  /* 0x000000ff2c00720c */ /* 0x000fe40003f86270 */
[----:B------:R-:W-:Y:S02]  /*26f0*/  IABS R59, R40 ;  /* 0x00000028003b7213 */ /* 0x000fe40000000000 */
[----:B------:R-:W-:-:S03]  /*2700*/  LOP3.LUT R42, R10, 0x2c, RZ, 0xfc, !PT ;  /* 0x0000002c0a2a7812 */ /* 0x000fc600078efcff */
[----:B------:R-:W-:Y:S01]  /*2710*/  IMAD.HI.U32 R32, R8, R59, RZ ;  /* 0x0000003b08207227 */ /* 0x000fe200078e00ff */
[----:B------:R-:W-:-:S03]  /*2720*/  IABS R61, R42 ;  /* 0x0000002a003d7213 */ /* 0x000fc60000000000 */
[--C-:B------:R-:W-:Y:S02]  /*2730*/  @!P6 IMAD.IADD R55, R55, 0x1, -R6.reuse ;  /* 0x000000013737e824 */ /* 0x100fe400078e0a06 */
[----:B------:R-:W-:Y:S02]  /*2740*/  @!P5 IMAD.IADD R57, R57, 0x1, -R6 ;  /* 0x000000013939d824 */ /* 0x000fe400078e0a06 */
[----:B------:R-:W-:Y:S01]  /*2750*/  IMAD.MOV R32, RZ, RZ, -R32 ;  /* 0x000000ffff207224 */ /* 0x000fe200078e0a20 */
[----:B------:R-:W-:Y:S01]  /*2760*/  ISETP.GE.AND P6, PT, R46, RZ, PT ;  /* 0x000000ff2e00720c */ /* 0x000fe20003fc6270 */
[----:B------:R-:W-:Y:S01]  /*2770*/  @!P3 IMAD.MOV R49, RZ, RZ, -R49 ;  /* 0x000000ffff31b224 */ /* 0x000fe200078e0a31 */
[C---:B------:R-:W-:Y:S01]  /*2780*/  ISETP.GT.U32.AND P3, PT, R6.reuse, R55, PT ;  /* 0x000000370600720c */ /* 0x040fe20003f64070 */
[----:B------:R-:W-:Y:S01]  /*2790*/  @!P4 IMAD.MOV R51, RZ, RZ, -R51 ;  /* 0x000000ffff33c224 */ /* 0x000fe200078e0a33 */
[C---:B------:R-:W-:Y:S01]  /*27a0*/  ISETP.GT.U32.AND P4, PT, R6.reuse, R57, PT ;  /* 0x000000390600720c */ /* 0x040fe20003f84070 */
[----:B------:R-:W-:-:S02]  /*27b0*/  IMAD R59, R6, R32, R59 ;  /* 0x00000020063b7224 */ /* 0x000fc400078e023b */
[----:B------:R-:W-:Y:S01]  /*27c0*/  IMAD.HI.U32 R32, R8, R61, RZ ;  /* 0x0000003d08207227 */ /* 0x000fe200078e00ff */
[----:B------:R-:W-:-:S03]  /*27d0*/  LOP3.LUT R44, R10, 0x2e, RZ, 0xfc, !PT ;  /* 0x0000002e0a2c7812 */ /* 0x000fc600078efcff */
[----:B------:R-:W-:Y:S01]  /*27e0*/  IMAD.MOV R34, RZ, RZ, -R32 ;  /* 0x000000ffff227224 */ /* 0x000fe200078e0a20 */
[----:B------:R-:W-:Y:S02]  /*27f0*/  IABS R73, R44 ;  /* 0x0000002c00497213 */ /* 0x000fe40000000000 */
[C---:B------:R-:W-:Y:S01]  /*2800*/  ISETP.GT.U32.AND P5, PT, R6.reuse, R59, PT ;  /* 0x0000003b0600720c */ /* 0x040fe20003fa4070 */
[----:B------:R-:W-:Y:S02]  /*2810*/  IMAD R61, R6, R34, R61 ;  /* 0x00000022063d7224 */ /* 0x000fe400078e023d */
[----:B------:R-:W-:Y:S01]  /*2820*/  @!P6 IMAD.MOV R53, RZ, RZ, -R53 ;  /* 0x000000ffff35e224 */ /* 0x000fe200078e0a35 */
[----:B------:R-:W-:Y:S01]  /*2830*/  ISETP.GE.AND P6, PT, R36, RZ, PT ;  /* 0x000000ff2400720c */ /* 0x000fe20003fc6270 */
[--C-:B------:R-:W-:Y:S01]  /*2840*/  @!P3 IMAD.IADD R55, R55, 0x1, -R6.reuse ;  /* 0x000000013737b824 */ /* 0x100fe200078e0a06 */
[----:B------:R-:W-:Y:S01]  /*2850*/  ISETP.GT.U32.AND P3, PT, R6, R61, PT ;  /* 0x0000003d0600720c */ /* 0x000fe20003f64070 */
[----:B------:R-:W-:Y:S01]  /*2860*/  @!P4 IMAD.IADD R57, R57, 0x1, -R6 ;  /* 0x000000013939c824 */ /* 0x000fe200078e0a06 */
[----:B------:R-:W-:Y:S01]  /*2870*/  ISETP.GE.AND P4, PT, R38, RZ, PT ;  /* 0x000000ff2600720c */ /* 0x000fe20003f86270 */
[----:B------:R-:W-:Y:S01]  /*2880*/  IMAD.HI.U32 R32, R8, R73, RZ ;  /* 0x0000004908207227 */ /* 0x000fe200078e00ff */
[----:B------:R-:W-:-:S02]  /*2890*/  LOP3.LUT R46, R10, 0x30, RZ, 0xfc, !PT ;  /* 0x000000300a2e7812 */ /* 0x000fc400078efcff */
[----:B------:R-:W-:Y:S01]  /*28a0*/  LOP3.LUT R36, R10, 0x32, RZ, 0xfc, !PT ;  /* 0x000000320a247812 */ /* 0x000fe200078efcff */
[----:B------:R-:W-:Y:S01]  /*28b0*/  IMAD.MOV R32, RZ, RZ, -R32 ;  /* 0x000000ffff207224 */ /* 0x000fe200078e0a20 */
[----:B------:R-:W-:Y:S01]  /*28c0*/  IABS R75, R46 ;  /* 0x0000002e004b7213 */ /* 0x000fe20000000000 */
[----:B------:R-:W-:Y:S01]  /*28d0*/  @!P5 IMAD.IADD R59, R59, 0x1, -R6 ;  /* 0x000000013b3bd824 */ /* 0x000fe200078e0a06 */
[----:B------:R-:W-:Y:S01]  /*28e0*/  IABS R77, R36 ;  /* 0x00000024004d7213 */ /* 0x000fe20000000000 */
[----:B------:R-:W-:Y:S02]  /*28f0*/  IMAD R73, R6, R32, R73 ;  /* 0x0000002006497224 */ /* 0x000fe400078e0249 */
[----:B------:R-:W-:-:S04]  /*2900*/  IMAD.HI.U32 R34, R8, R75, RZ ;  /* 0x0000004b08227227 */ /* 0x000fc800078e00ff */
[----:B------:R-:W-:Y:S02]  /*2910*/  @!P3 IMAD.IADD R61, R61, 0x1, -R6 ;  /* 0x000000013d3db824 */ /* 0x000fe400078e0a06 */
[----:B------:R-:W-:Y:S01]  /*2920*/  @!P6 IMAD.MOV R55, RZ, RZ, -R55 ;  /* 0x000000ffff37e224 */ /* 0x000fe200078e0a37 */
[C---:B------:R-:W-:Y:S01]  /*2930*/  ISETP.GT.U32.AND P6, PT, R6.reuse, R59, PT ;  /* 0x0000003b0600720c */ /* 0x040fe20003fc4070 */
[----:B------:R-:W-:Y:S01]  /*2940*/  @!P4 IMAD.MOV R57, RZ, RZ, -R57 ;  /* 0x000000ffff39c224 */ /* 0x000fe200078e0a39 */
[----:B------:R-:W-:Y:S01]  /*2950*/  ISETP.GT.U32.AND P4, PT, R6, R73, PT ;  /* 0x000000490600720c */ /* 0x000fe20003f84070 */
[----:B------:R-:W-:Y:S02]  /*2960*/  IMAD.MOV R34, RZ, RZ, -R34 ;  /* 0x000000ffff227224 */ /* 0x000fe400078e0a22 */
[----:B------:R-:W-:Y:S01]  /*2970*/  IMAD.HI.U32 R32, R8, R77, RZ ;  /* 0x0000004d08207227 */ /* 0x000fe200078e00ff */
[----:B------:R-:W-:-:S03]  /*2980*/  ISETP.GT.U32.AND P3, PT, R6, R61, PT ;  /* 0x0000003d0600720c */ /* 0x000fc60003f64070 */
[----:B------:R-:W-:Y:S02]  /*2990*/  IMAD R75, R6, R34, R75 ;  /* 0x00000022064b7224 */ /* 0x000fe400078e024b */
[----:B------:R-:W-:-:S04]  /*29a0*/  IMAD.MOV R34, RZ, RZ, -R32 ;  /* 0x000000ffff227224 */ /* 0x000fc800078e0a20 */
[----:B------:R-:W-:Y:S01]  /*29b0*/  IMAD R77, R6, R34, R77 ;  /* 0x00000022064d7224 */ /* 0x000fe200078e024d */
[----:B------:R-:W-:Y:S01]  /*29c0*/  ISETP.GE.AND P5, PT, R40, RZ, PT ;  /* 0x000000ff2800720c */ /* 0x000fe20003fa6270 */
[--C-:B------:R-:W-:Y:S01]  /*29d0*/  @!P6 IMAD.IADD R59, R59, 0x1, -R6.reuse ;  /* 0x000000013b3be824 */ /* 0x100fe200078e0a06 */
[C---:B------:R-:W-:Y:S01]  /*29e0*/  ISETP.GT.U32.AND P6, PT, R6.reuse, R75, PT ;  /* 0x0000004b0600720c */ /* 0x040fe20003fc4070 */
[--C-:B------:R-:W-:Y:S01]  /*29f0*/  @!P4 IMAD.IADD R73, R73, 0x1, -R6.reuse ;  /* 0x000000014949c824 */ /* 0x100fe200078e0a06 */
[----:B------:R-:W-:Y:S02]  /*2a00*/  ISETP.GT.U32.AND P4, PT, R6, R77, PT ;  /* 0x0000004d0600720c */ /* 0x000fe40003f84070 */
[----:B------:R-:W-:Y:S01]  /*2a10*/  LOP3.LUT R38, R10, 0x34, RZ, 0xfc, !PT ;  /* 0x000000340a267812 */ /* 0x000fe200078efcff */
[----:B------:R-:W-:Y:S01]  /*2a20*/  @!P3 IMAD.IADD R61, R61, 0x1, -R6 ;  /* 0x000000013d3db824 */ /* 0x000fe200078e0a06 */
[----:B------:R-:W-:Y:S02]  /*2a30*/  ISETP.GE.AND P3, PT, R42, RZ, PT ;  /* 0x000000ff2a00720c */ /* 0x000fe40003f66270 */
[----:B------:R-:W-:-:S02]  /*2a40*/  IABS R79, R38 ;  /* 0x00000026004f7213 */ /* 0x000fc40000000000 */
[C---:B------:R-:W-:Y:S02]  /*2a50*/  LOP3.LUT R40, R10.reuse, 0x36, RZ, 0xfc, !PT ;  /* 0x000000360a287812 */ /* 0x040fe400078efcff */
[----:B------:R-:W-:Y:S01]  /*2a60*/  LOP3.LUT R48, R10, 0x38, RZ, 0xfc, !PT ;  /* 0x000000380a307812 */ /* 0x000fe200078efcff */
[----:B------:R-:W-:Y:S01]  /*2a70*/  IMAD.HI.U32 R32, R8, R79, RZ ;  /* 0x0000004f08207227 */ /* 0x000fe200078e00ff */
[----:B------:R-:W-:Y:S02]  /*2a80*/  IABS R81, R40 ;  /* 0x0000002800517213 */ /* 0x000fe40000000000 */
[----:B------:R-:W-:Y:S01]  /*2a90*/  IABS R83, R48 ;  /* 0x0000003000537213 */ /* 0x000fe20000000000 */
[--C-:B------:R-:W-:Y:S02]  /*2aa0*/  @!P6 IMAD.IADD R75, R75, 0x1, -R6.reuse ;  /* 0x000000014b4be824 */ /* 0x100fe400078e0a06 */
[----:B------:R-:W-:Y:S01]  /*2ab0*/  @!P5 IMAD.MOV R59, RZ, RZ, -R59 ;  /* 0x000000ffff3bd224 */ /* 0x000fe200078e0a3b */
[----:B------:R-:W-:Y:S01]  /*2ac0*/  ISETP.GT.U32.AND P5, PT, R6, R73, PT ;  /* 0x000000490600720c */ /* 0x000fe20003fa4070 */
[----:B------:R-:W-:-:S02]  /*2ad0*/  @!P4 IMAD.IADD R77, R77, 0x1, -R6 ;  /* 0x000000014d4dc824 */ /* 0x000fc400078e0a06 */
[----:B------:R-:W-:Y:S02]  /*2ae0*/  IMAD.MOV R32, RZ, RZ, -R32 ;  /* 0x000000ffff207224 */ /* 0x000fe400078e0a20 */
[----:B------:R-:W-:Y:S01]  /*2af0*/  @!P3 IMAD.MOV R61, RZ, RZ, -R61 ;  /* 0x000000ffff3db224 */ /* 0x000fe200078e0a3d */
[C---:B------:R-:W-:Y:S01]  /*2b00*/  ISETP.GT.U32.AND P3, PT, R6.reuse, R75, PT ;  /* 0x0000004b0600720c */ /* 0x040fe20003f64070 */
[C---:B------:R-:W-:Y:S01]  /*2b10*/  IMAD R79, R6.reuse, R32, R79 ;  /* 0x00000020064f7224 */ /* 0x040fe200078e024f */
[----:B------:R-:W-:Y:S01]  /*2b20*/  ISETP.GT.U32.AND P4, PT, R6, R77, PT ;  /* 0x0000004d0600720c */ /* 0x000fe20003f84070 */
[----:B------:R-:W-:-:S04]  /*2b30*/  IMAD.HI.U32 R34, R8, R81, RZ ;  /* 0x0000005108227227 */ /* 0x000fc800078e00ff */
[----:B------:R-:W-:-:S04]  /*2b40*/  IMAD.HI.U32 R32, R8, R83, RZ ;  /* 0x0000005308207227 */ /* 0x000fc800078e00ff */
[----:B------:R-:W-:Y:S02]  /*2b50*/  IMAD.MOV R34, RZ, RZ, -R34 ;  /* 0x000000ffff227224 */ /* 0x000fe400078e0a22 */
[----:B------:R-:W-:Y:S02]  /*2b60*/  IMAD.MOV R32, RZ, RZ, -R32 ;  /* 0x000000ffff207224 */ /* 0x000fe400078e0a20 */
[C---:B------:R-:W-:Y:S02]  /*2b70*/  IMAD R81, R6.reuse, R34, R81 ;  /* 0x0000002206517224 */ /* 0x040fe400078e0251 */
[--C-:B------:R-:W-:Y:S01]  /*2b80*/  @!P5 IMAD.IADD R73, R73, 0x1, -R6.reuse ;  /* 0x000000014949d824 */ /* 0x100fe200078e0a06 */
[C---:B------:R-:W-:Y:S01]  /*2b90*/  ISETP.GT.U32.AND P5, PT, R6.reuse, R79, PT ;  /* 0x0000004f0600720c */ /* 0x040fe20003fa4070 */
[C---:B------:R-:W-:Y:S02]  /*2ba0*/  IMAD R83, R6.reuse, R32, R83 ;  /* 0x0000002006537224 */ /* 0x040fe400078e0253 */
[--C-:B------:R-:W-:Y:S01]  /*2bb0*/  @!P3 IMAD.IADD R75, R75, 0x1, -R6.reuse ;  /* 0x000000014b4bb824 */ /* 0x100fe200078e0a06 */
[C---:B------:R-:W-:Y:S01]  /*2bc0*/  ISETP.GT.U32.AND P3, PT, R6.reuse, R81, PT ;  /* 0x000000510600720c */ /* 0x040fe20003f64070 */
[----:B------:R-:W-:Y:S01]  /*2bd0*/  @!P4 IMAD.IADD R77, R77, 0x1, -R6 ;  /* 0x000000014d4dc824 */ /* 0x000fe200078e0a06 */
[----:B------:R-:W-:-:S02]  /*2be0*/  ISETP.GT.U32.AND P4, PT, R6, R83, PT ;  /* 0x000000530600720c */ /* 0x000fc40003f84070 */
[----:B------:R-:W-:Y:S02]  /*2bf0*/  LOP3.LUT R42, R10, 0x3a, RZ, 0xfc, !PT ;  /* 0x0000003a0a2a7812 */ /* 0x000fe400078efcff */
[----:B------:R-:W-:Y:S02]  /*2c00*/  ISETP.GE.AND P6, PT, R44, RZ, PT ;  /* 0x000000ff2c00720c */ /* 0x000fe40003fc6270 */
[----:B------:R-:W-:Y:S02]  /*2c10*/  IABS R85, R42 ;  /* 0x0000002a00557213 */ /* 0x000fe40000000000 */
[C---:B------:R-:W-:Y:S01]  /*2c20*/  LOP3.LUT R44, R10.reuse, 0x3c, RZ, 0xfc, !PT ;  /* 0x0000003c0a2c7812 */ /* 0x040fe200078efcff */
[----:B------:R-:W-:Y:S01]  /*2c30*/  @!P5 IMAD.IADD R79, R79, 0x1, -R6 ;  /* 0x000000014f4fd824 */ /* 0x000fe200078e0a06 */
[----:B------:R-:W-:Y:S01]  /*2c40*/  LOP3.LUT R34, R10, 0x3e, RZ, 0xfc, !PT ;  /* 0x0000003e0a227812 */ /* 0x000fe200078efcff */
[----:B------:R-:W-:Y:S01]  /*2c50*/  IMAD.HI.U32 R10, R8, R85, RZ ;  /* 0x00000055080a7227 */ /* 0x000fe200078e00ff */
[----:B------:R-:W-:-:S02]  /*2c60*/  IABS R87, R44 ;  /* 0x0000002c00577213 */ /* 0x000fc40000000000 */
[----:B------:R-:W-:Y:S01]  /*2c70*/  ISETP.GE.AND P5, PT, R46, RZ, PT ;  /* 0x000000ff2e00720c */ /* 0x000fe20003fa6270 */
[--C-:B------:R-:W-:Y:S01]  /*2c80*/  @!P3 IMAD.IADD R81, R81, 0x1, -R6.reuse ;  /* 0x000000015151b824 */ /* 0x100fe200078e0a06 */
[----:B------:R-:W-:Y:S01]  /*2c90*/  ISETP.GE.AND P3, PT, R36, RZ, PT ;  /* 0x000000ff2400720c */ /* 0x000fe20003f66270 */
[----:B------:R-:W-:Y:S01]  /*2ca0*/  @!P4 IMAD.IADD R83, R83, 0x1, -R6 ;  /* 0x000000015353c824 */ /* 0x000fe200078e0a06 */
[----:B------:R-:W-:Y:S01]  /*2cb0*/  ISETP.GT.U32.AND P4, PT, R6, R79, PT ;  /* 0x0000004f0600720c */ /* 0x000fe20003f84070 */
[----:B------:R-:W-:Y:S02]  /*2cc0*/  IMAD.MOV R32, RZ, RZ, -R10 ;  /* 0x000000ffff207224 */ /* 0x000fe400078e0a0a */
[----:B------:R-:W-:Y:S01]  /*2cd0*/  IMAD.HI.U32 R10, R8, R87, RZ ;  /* 0x00000057080a7227 */ /* 0x000fe200078e00ff */
[----:B------:R-:W-:-:S03]  /*2ce0*/  IABS R89, R34 ;  /* 0x0000002200597213 */ /* 0x000fc60000000000 */
[----:B------:R-:W-:Y:S01]  /*2cf0*/  @!P6 IMAD.MOV R73, RZ, RZ, -R73 ;  /* 0x000000ffff49e224 */ /* 0x000fe200078e0a49 */
[C---:B------:R-:W-:Y:S01]  /*2d00*/  ISETP.GT.U32.AND P6, PT, R6.reuse, R83, PT ;  /* 0x000000530600720c */ /* 0x040fe20003fc4070 */
[----:B------:R-:W-:Y:S02]  /*2d10*/  IMAD.MOV R10, RZ, RZ, -R10 ;  /* 0x000000ffff0a7224 */ /* 0x000fe400078e0a0a */
[C---:B------:R-:W-:Y:S02]  /*2d20*/  IMAD R85, R6.reuse, R32, R85 ;  /* 0x0000002006557224 */ /* 0x040fe400078e0255 */
[----:B------:R-:W-:Y:S01]  /*2d30*/  @!P5 IMAD.MOV R75, RZ, RZ, -R75 ;  /* 0x000000ffff4bd224 */ /* 0x000fe200078e0a4b */
[C---:B------:R-:W-:Y:S01]  /*2d40*/  ISETP.GT.U32.AND P5, PT, R6.reuse, R81, PT ;  /* 0x000000510600720c */ /* 0x040fe20003fa4070 */
[----:B------:R-:W-:Y:S02]  /*2d50*/  IMAD R87, R6, R10, R87 ;  /* 0x0000000a06577224 */ /* 0x000fe400078e0257 */
[----:B------:R-:W-:-:S04]  /*2d60*/  IMAD.HI.U32 R8, R8, R89, RZ ;  /* 0x0000005908087227 */ /* 0x000fc800078e00ff */
[----:B------:R-:W-:Y:S01]  /*2d70*/  @!P3 IMAD.MOV R77, RZ, RZ, -R77 ;  /* 0x000000ffff4db224 */ /* 0x000fe200078e0a4d */
[C---:B------:R-:W-:Y:S01]  /*2d80*/  ISETP.GT.U32.AND P3, PT, R6.reuse, R85, PT ;  /* 0x000000550600720c */ /* 0x040fe20003f64070 */
[----:B------:R-:W-:Y:S01]  /*2d90*/  @!P4 IMAD.IADD R79, R79, 0x1, -R6 ;  /* 0x000000014f4fc824 */ /* 0x000fe200078e0a06 */
[----:B------:R-:W-:Y:S01]  /*2da0*/  ISETP.GT.U32.AND P4, PT, R6, R87, PT ;  /* 0x000000570600720c */ /* 0x000fe20003f84070 */
[----:B------:R-:W-:Y:S02]  /*2db0*/  IMAD.MOV R8, RZ, RZ, -R8 ;  /* 0x000000ffff087224 */ /* 0x000fe400078e0a08 */
[--C-:B------:R-:W-:Y:S01]  /*2dc0*/  @!P6 IMAD.IADD R83, R83, 0x1, -R6.reuse ;  /* 0x000000015353e824 */ /* 0x100fe200078e0a06 */
[----:B------:R-:W-:Y:S01]  /*2dd0*/  ISETP.GE.AND P6, PT, R38, RZ, PT ;  /* 0x000000ff2600720c */ /* 0x000fe20003fc6270 */
[----:B------:R-:W-:Y:S02]  /*2de0*/  IMAD R89, R6, R8, R89 ;  /* 0x0000000806597224 */ /* 0x000fe400078e0259 */
[----:B------:R-:W-:-:S03]  /*2df0*/  @!P5 IMAD.IADD R81, R81, 0x1, -R6 ;  /* 0x000000015151d824 */ /* 0x000fc600078e0a06 */
[----:B------:R-:W-:Y:S01]  /*2e00*/  ISETP.GT.U32.AND P5, PT, R6, R89, PT ;  /* 0x000000590600720c */ /* 0x000fe20003fa4070 */
[--C-:B------:R-:W-:Y:S01]  /*2e10*/  @!P3 IMAD.IADD R85, R85, 0x1, -R6.reuse ;  /* 0x000000015555b824 */ /* 0x100fe200078e0a06 */
[----:B------:R-:W-:Y:S01]  /*2e20*/  ISETP.GE.AND P3, PT, R40, RZ, PT ;  /* 0x000000ff2800720c */ /* 0x000fe20003f66270 */
[----:B------:R-:W-:Y:S01]  /*2e30*/  @!P4 IMAD.IADD R87, R87, 0x1, -R6 ;  /* 0x000000015757c824 */ /* 0x000fe200078e0a06 */
[----:B------:R-:W-:-:S03]  /*2e40*/  ISETP.GE.AND P4, PT, R48, RZ, PT ;  /* 0x000000ff3000720c */ /* 0x000fc60003f86270 */
[----:B------:R-:W-:Y:S01]  /*2e50*/  @!P6 IMAD.MOV R79, RZ, RZ, -R79 ;  /* 0x000000ffff4fe224 */ /* 0x000fe200078e0a4f */
[----:B------:R-:W-:-:S05]  /*2e60*/  ISETP.GT.U32.AND P6, PT, R6, R87, PT ;  /* 0x000000570600720c */ /* 0x000fca0003fc4070 */
[----:B------:R-:W-:Y:S01]  /*2e70*/  @!P5 IMAD.IADD R89, R89, 0x1, -R6 ;  /* 0x000000015959d824 */ /* 0x000fe200078e0a06 */
[----:B------:R-:W-:Y:S01]  /*2e80*/  ISETP.GT.U32.AND P5, PT, R6, R85, PT ;  /* 0x000000550600720c */ /* 0x000fe20003fa4070 */
[----:B------:R-:W-:-:S03]  /*2e90*/  @!P3 IMAD.MOV R81, RZ, RZ, -R81 ;  /* 0x000000ffff51b224 */ /* 0x000fc600078e0a51 */
[----:B------:R-:W-:Y:S01]  /*2ea0*/  ISETP.GT.U32.AND P3, PT, R6, R89, PT ;  /* 0x000000590600720c */ /* 0x000fe20003f64070 */
[----:B------:R-:W-:Y:S02]  /*2eb0*/  @!P4 IMAD.MOV R83, RZ, RZ, -R83 ;  /* 0x000000ffff53c224 */ /* 0x000fe400078e0a53 */
[----:B------:R-:W-:Y:S01]  /*2ec0*/  @!P6 IMAD.IADD R87, R87, 0x1, -R6 ;  /* 0x000000015757e824 */ /* 0x000fe200078e0a06 */
[----:B------:R-:W-:Y:S02]  /*2ed0*/  ISETP.GE.AND P6, PT, R34, RZ, PT ;  /* 0x000000ff2200720c */ /* 0x000fe40003fc6270 */
[----:B------:R-:W-:-:S03]  /*2ee0*/  ISETP.GE.AND P4, PT, R42, RZ, PT ;  /* 0x000000ff2a00720c */ /* 0x000fc60003f86270 */
[--C-:B------:R-:W-:Y:S01]  /*2ef0*/  @!P5 IMAD.IADD R85, R85, 0x1, -R6.reuse ;  /* 0x000000015555d824 */ /* 0x100fe200078e0a06 */
[----:B------:R-:W-:Y:S02]  /*2f00*/  ISETP.GE.AND P5, PT, R44, RZ, PT ;  /* 0x000000ff2c00720c */ /* 0x000fe40003fa6270 */
[C---:B------:R-:W-:Y:S01]  /*2f10*/  LOP3.LUT R191, R136.reuse, 0x7c, RZ, 0xfc, !PT ;  /* 0x0000007c88bf7812 */ /* 0x040fe200078efcff */
[----:B------:R-:W-:Y:S01]  /*2f20*/  @!P3 IMAD.IADD R89, R89, 0x1, -R6 ;  /* 0x000000015959b824 */ /* 0x000fe200078e0a06 */
[----:B------:R-:W-:-:S03]  /*2f30*/  LOP3.LUT R187, R136, 0x6c, RZ, 0xfc, !PT ;  /* 0x0000006c88bb7812 */ /* 0x000fc600078efcff */
[----:B------:R-:W-:Y:S01]  /*2f40*/  @!P6 IMAD.MOV R89, RZ, RZ, -R89 ;  /* 0x000000ffff59e224 */ /* 0x000fe200078e0a59 */
[-C--:B------:R-:W-:Y:S01]  /*2f50*/  ISETP.LT.AND P6, PT, R191, R62.reuse, P0 ;  /* 0x0000003ebf00720c */ /* 0x080fe200007c1270 */
[----:B------:R-:W-:Y:S01]  /*2f60*/  @!P4 IMAD.MOV R85, RZ, RZ, -R85 ;  /* 0x000000ffff55c224 */ /* 0x000fe200078e0a55 */
[-C--:B------:R-:W-:Y:S02]  /*2f70*/  ISETP.LT.AND P4, PT, R187, R62.reuse, P0 ;  /* 0x0000003ebb00720c */ /* 0x080fe40000781270 */
[----:B------:R-:W-:Y:S01]  /*2f80*/  LOP3.LUT R189, R136, 0x74, RZ, 0xfc, !PT ;  /* 0x0000007488bd7812 */ /* 0x000fe200078efcff */
[----:B------:R-:W-:Y:S01]  /*2f90*/  @!P5 IMAD.MOV R87, RZ, RZ, -R87 ;  /* 0x000000ffff57d224 */ /* 0x000fe200078e0a57 */
[----:B------:R-:W-:Y:S02]  /*2fa0*/  PRMT R206, RZ, 0x7610, R206 ;  /* 0x00007610ffce7816 */ /* 0x000fe400000000ce */
[----:B------:R-:W-:Y:S02]  /*2fb0*/  PRMT R208, RZ, 0x7610, R208 ;  /* 0x00007610ffd07816 */ /* 0x000fe400000000d0 */
[----:B------:R-:W-:-:S02]  /*2fc0*/  ISETP.LT.AND P5, PT, R189, R62, P0 ;  /* 0x0000003ebd00720c */ /* 0x000fc400007a1270 */
[----:B------:R-:W-:Y:S01]  /*2fd0*/  LOP3.LUT R193, R136, 0x8, RZ, 0xfc, !PT ;  /* 0x0000000888c17812 */ /* 0x000fe200078efcff */
[----:B------:R-:W2:Y:S01]  /*2fe0*/  @P6 LDG.E.U16 R206, desc[UR22][R24.64] ;  /* 0x0000001618ce6981 */ /* 0x000ea2000c1e1500 */
[----:B------:R-:W-:Y:S02]  /*2ff0*/  ISETP.NE.AND P3, PT, R33, RZ, PT ;  /* 0x000000ff2100720c */ /* 0x000fe40003f65270 */
[----:B------:R-:W-:Y:S01]  /*3000*/  LOP3.LUT R33, RZ, R33, RZ, 0x33, !PT ;  /* 0x00000021ff217212 */ /* 0x000fe200078e33ff */
[----:B------:R-:W2:Y:S01]  /*3010*/  @P4 LDG.E.U16 R208, desc[UR22][R22.64] ;  /* 0x0000001616d04981 */ /* 0x000ea2000c1e1500 */
[----:B------:R-:W-:Y:S02]  /*3020*/  LOP3.LUT R138, R0, 0x7f, RZ, 0xc0, !PT ;  /* 0x0000007f008a7812 */ /* 0x000fe400078ec0ff */
[-C--:B------:R-:W-:Y:S02]  /*3030*/  ISETP.LT.AND P6, PT, R193, R62.reuse, P0 ;  /* 0x0000003ec100720c */ /* 0x080fe400007c1270 */
[----:B------:R-:W-:-:S02]  /*3040*/  ISETP.LT.AND P4, PT, R136, R62, P0 ;  /* 0x0000003e8800720c */ /* 0x000fc40000781270 */
[----:B------:R-:W-:Y:S01]  /*3050*/  PRMT R144, RZ, 0x7610, R144 ;  /* 0x00007610ff907816 */ /* 0x000fe20000000090 */
[----:B------:R-:W-:Y:S01]  /*3060*/  IMAD R6, R138, R133, RZ ;  /* 0x000000858a067224 */ /* 0x000fe200078e02ff */
[C---:B------:R-:W-:Y:S02]  /*3070*/  SEL R14, R33.reuse, R14, !P3 ;  /* 0x0000000e210e7207 */ /* 0x040fe40005800000 */
[C---:B------:R-:W-:Y:S02]  /*3080*/  SEL R12, R33.reuse, R12, !P3 ;  /* 0x0000000c210c7207 */ /* 0x040fe40005800000 */
[----:B------:R-:W-:Y:S01]  /*3090*/  PRMT R215, RZ, 0x7610, R215 ;  /* 0x00007610ffd77816 */ /* 0x000fe200000000d7 */
[----:B------:R0:W2:Y:S01]  /*30a0*/  @P5 LDG.E.U16 R144, desc[UR22][R20.64] ;  /* 0x0000001614905981 */ /* 0x0000a2000c1e1500 */
[C---:B------:R-:W-:Y:S02]  /*30b0*/  SEL R16, R33.reuse, R16, !P3 ;  /* 0x0000001021107207 */ /* 0x040fe40005800000 */
[----:B------:R-:W-:-:S02]  /*30c0*/  SEL R26, R33, R26, !P3 ;  /* 0x0000001a211a7207 */ /* 0x000fc40005800000 */
[C---:B------:R-:W-:Y:S02]  /*30d0*/  SEL R8, R33.reuse, R27, !P3 ;  /* 0x0000001b21087207 */ /* 0x040fe40005800000 */
[C---:B------:R-:W-:Y:S02]  /*30e0*/  SEL R28, R33.reuse, R28, !P3 ;  /* 0x0000001c211c7207 */ /* 0x040fe40005800000 */
[C---:B------:R-:W-:Y:S01]  /*30f0*/  SEL R10, R33.reuse, R29, !P3 ;  /* 0x0000001d210a7207 */ /* 0x040fe20005800000 */
[----:B0-----:R-:W-:Y:S01]  /*3100*/  IMAD R21, R14, UR4, RZ ;  /* 0x000000040e157c24 */ /* 0x001fe2000f8e02ff */
[C---:B------:R-:W-:Y:S02]  /*3110*/  SEL R30, R33.reuse, R30, !P3 ;  /* 0x0000001e211e7207 */ /* 0x040fe40005800000 */
[C---:B------:R-:W-:Y:S02]  /*3120*/  SEL R32, R33.reuse, R31, !P3 ;  /* 0x0000001f21207207 */ /* 0x040fe40005800000 */
[----:B------:R-:W-:-:S02]  /*3130*/  SEL R34, R33, R35, !P3 ;  /* 0x0000002321227207 */ /* 0x000fc40005800000 */
[C---:B------:R-:W-:Y:S02]  /*3140*/  SEL R36, R33.reuse, R37, !P3 ;  /* 0x0000002521247207 */ /* 0x040fe40005800000 */
[C---:B------:R-:W-:Y:S02]  /*3150*/  SEL R38, R33.reuse, R39, !P3 ;  /* 0x0000002721267207 */ /* 0x040fe40005800000 */
[C---:B------:R-:W-:Y:S02]  /*3160*/  SEL R40, R33.reuse, R41, !P3 ;  /* 0x0000002921287207 */ /* 0x040fe40005800000 */
        /* <DEDUP_REMOVED lines=18> */
[----:B------:R-:W-:Y:S01]  /*3290*/  PRMT R211, RZ, 0x7610, R211 ;  /* 0x00007610ffd37816 */ /* 0x000fe200000000d3 */
[----:B------:R-:W-:Y:S01]  /*32a0*/  IMAD R23, R12, UR4, RZ ;  /* 0x000000040c177c24 */ /* 0x000fe2000f8e02ff */
[----:B------:R-:W-:Y:S01]  /*32b0*/  SEL R33, R33, R89, !P3 ;  /* 0x0000005921217207 */ /* 0x000fe20005800000 */
[----:B------:R-:W2:Y:S01]  /*32c0*/  @P6 LDG.E.U16 R215, desc[UR22][R66.64] ;  /* 0x0000001642d76981 */ /* 0x000ea2000c1e1500 */
[----:B------:R-:W-:Y:S01]  /*32d0*/  LEA R58, P3, R6, UR18, 0x1 ;  /* 0x00000012063a7c11 */ /* 0x000fe2000f8608ff */
[----:B------:R-:W-:-:S02]  /*32e0*/  IMAD R25, R16, UR4, RZ ;  /* 0x0000000410197c24 */ /* 0x000fc4000f8e02ff */
[----:B------:R-:W2:Y:S01]  /*32f0*/  @P4 LDG.E.U16 R211, desc[UR22][R64.64] ;  /* 0x0000001640d34981 */ /* 0x000ea2000c1e1500 */
[----:B------:R-:W-:Y:S01]  /*3300*/  LEA.HI.X.SX32 R6, R6, UR19, 0x1, P3 ;  /* 0x0000001306067c11 */ /* 0x000fe200098f0eff */
[----:B------:R-:W-:Y:S01]  /*3310*/  IMAD R27, R26, UR4, RZ ;  /* 0x000000041a1b7c24 */ /* 0x000fe2000f8e02ff */
[-C--:B------:R-:W-:Y:S02]  /*3320*/  LEA R72, P6, R21, R58.reuse, 0x1 ;  /* 0x0000003a15487211 */ /* 0x080fe400078c08ff */
[----:B------:R-:W-:Y:S01]  /*3330*/  LEA R74, P4, R23, R58, 0x1 ;  /* 0x0000003a174a7211 */ /* 0x000fe200078808ff */
[----:B------:R-:W-:Y:S01]  /*3340*/  IMAD R29, R8, UR4, RZ ;  /* 0x00000004081d7c24 */ /* 0x000fe2000f8e02ff */
[----:B------:R-:W-:Y:S01]  /*3350*/  LEA.HI.X.SX32 R73, R21, R6, 0x1, P6 ;  /* 0x0000000615497211 */ /* 0x000fe200030f0eff */
[----:B------:R-:W-:Y:S01]  /*3360*/  IMAD R31, R28, UR4, RZ ;  /* 0x000000041c1f7c24 */ /* 0x000fe2000f8e02ff */
[----:B------:R-:W-:Y:S02]  /*3370*/  LEA R76, P6, R25, R58, 0x1 ;  /* 0x0000003a194c7211 */ /* 0x000fe400078c08ff */
[----:B------:R-:W-:-:S02]  /*3380*/  LEA.HI.X.SX32 R75, R23, R6, 0x1, P4 ;  /* 0x00000006174b7211 */ /* 0x000fc400020f0eff */
[----:B------:R-:W-:Y:S01]  /*3390*/  LEA R78, P4, R27, R58, 0x1 ;  /* 0x0000003a1b4e7211 */ /* 0x000fe200078808ff */
[----:B------:R-:W-:Y:S01]  /*33a0*/  IMAD R35, R10, UR4, RZ ;  /* 0x000000040a237c24 */ /* 0x000fe2000f8e02ff */
[----:B------:R-:W-:Y:S01]  /*33b0*/  LEA.HI.X.SX32 R77, R25, R6, 0x1, P6 ;  /* 0x00000006194d7211 */ /* 0x000fe200030f0eff */
[----:B------:R-:W-:Y:S01]  /*33c0*/  IMAD R37, R30, UR4, RZ ;  /* 0x000000041e257c24 */ /* 0x000fe2000f8e02ff */
[----:B------:R-:W-:Y:S02]  /*33d0*/  LEA R80, P6, R29, R58, 0x1 ;  /* 0x0000003a1d507211 */ /* 0x000fe400078c08ff */
[----:B------:R-:W-:Y:S02]  /*33e0*/  LEA.HI.X.SX32 R79, R27, R6, 0x1, P4 ;  /* 0x000000061b4f7211 */ /* 0x000fe400020f0eff */
[----:B------:R-:W-:Y:S01]  /*33f0*/  LEA R82, P4, R31, R58, 0x1 ;  /* 0x0000003a1f527211 */ /* 0x000fe200078808ff */
[----:B------:R-:W-:Y:S01]  /*3400*/  IMAD R39, R32, UR4, RZ ;  /* 0x0000000420277c24 */ /* 0x000fe2000f8e02ff */
[----:B------:R-:W-:Y:S01]  /*3410*/  LEA.HI.X.SX32 R81, R29, R6, 0x1, P6 ;  /* 0x000000061d517211 */ /* 0x000fe200030f0eff */
[----:B------:R-:W-:Y:S01]  /*3420*/  IMAD R41, R34, UR4, RZ ;  /* 0x0000000422297c24 */ /* 0x000fe2000f8e02ff */
[----:B------:R-:W-:-:S02]  /*3430*/  LEA R84, P6, R35, R58, 0x1 ;  /* 0x0000003a23547211 */ /* 0x000fc400078c08ff */
[----:B------:R-:W-:Y:S02]  /*3440*/  LEA.HI.X.SX32 R83, R31, R6, 0x1, P4 ;  /* 0x000000061f537211 */ /* 0x000fe400020f0eff */
        /* <DEDUP_REMOVED lines=16> */
[----:B------:R-:W-:Y:S01]  /*3550*/  LEA R96, P6, R47, R58, 0x1 ;  /* 0x0000003a2f607211 */ /* 0x000fe200078c08ff */
[----:B------:R-:W-:Y:S01]  /*3560*/  IMAD R53, R46, UR4, RZ ;  /* 0x000000042e357c24 */ /* 0x000fe2000f8e02ff */
[----:B------:R-:W-:Y:S02]  /*3570*/  LEA.HI.X.SX32 R95, R45, R6, 0x1, P4 ;  /* 0x000000062d5f7211 */ /* 0x000fe400020f0eff */
[----:B------:R-:W-:Y:S01]  /*3580*/  LEA R98, P4, R49, R58, 0x1 ;  /* 0x0000003a31627211 */ /* 0x000fe200078808ff */
[----:B------:R-:W-:Y:S01]  /*3590*/  IMAD R31, R97, UR4, RZ ;  /* 0x00000004611f7c24 */ /* 0x000fe2000f8e02ff */
[----:B------:R-:W-:Y:S01]  /*35a0*/  LEA.HI.X.SX32 R97, R47, R6, 0x1, P6 ;  /* 0x000000062f617211 */ /* 0x000fe200030f0eff */
[----:B------:R-:W-:Y:S01]  /*35b0*/  IMAD R55, R48, UR4, RZ ;  /* 0x0000000430377c24 */ /* 0x000fe2000f8e02ff */
[----:B------:R-:W-:Y:S01]  /*35c0*/  LEA R100, P6, R51, R58, 0x1 ;  /* 0x0000003a33647211 */ /* 0x000fe200078c08ff */
[----:B------:R-:W-:Y:S01]  /*35d0*/  IMAD R57, R50, UR4, RZ ;  /* 0x0000000432397c24 */ /* 0x000fe2000f8e02ff */
[----:B------:R-:W-:-:S02]  /*35e0*/  LEA.HI.X.SX32 R99, R49, R6, 0x1, P4 ;  /* 0x0000000631637211 */ /* 0x000fc400020f0eff */
        /* <DEDUP_REMOVED lines=22> */
[----:B------:R-:W-:-:S02]  /*3750*/  LEA.HI.X.SX32 R113, R23, R6, 0x1, P6 ;  /* 0x0000000617717211 */ /* 0x000fc400030f0eff */
[----:B------:R-:W-:Y:S02]  /*3760*/  LEA R116, P6, R27, R58, 0x1 ;  /* 0x0000003a1b747211 */ /* 0x000fe400078c08ff */
[----:B------:R-:W-:Y:S02]  /*3770*/  LEA.HI.X.SX32 R115, R25, R6, 0x1, P4 ;  /* 0x0000000619737211 */ /* 0x000fe400020f0eff */
[----:B------:R-:W-:Y:S01]  /*3780*/  LEA R118, P4, R29, R58, 0x1 ;  /* 0x0000003a1d767211 */ /* 0x000fe200078808ff */
[----:B------:R-:W-:Y:S01]  /*3790*/  IMAD R23, R117, UR4, RZ ;  /* 0x0000000475177c24 */ /* 0x000fe2000f8e02ff */
[----:B------:R-:W-:Y:S02]  /*37a0*/  LEA.HI.X.SX32 R117, R27, R6, 0x1, P6 ;  /* 0x000000061b757211 */ /* 0x000fe400030f0eff */
[C---:B------:R-:W-:Y:S02]  /*37b0*/  LOP3.LUT R195, R136.reuse, 0x4, RZ, 0xfc, !PT ;  /* 0x0000000488c37812 */ /* 0x040fe400078efcff */
[----:B------:R-:W-:-:S02]  /*37c0*/  LOP3.LUT R197, R136, 0xc, RZ, 0xfc, !PT ;  /* 0x0000000c88c57812 */ /* 0x000fc400078efcff */
[----:B------:R-:W-:Y:S02]  /*37d0*/  LEA R120, P6, R31, R58, 0x1 ;  /* 0x0000003a1f787211 */ /* 0x000fe400078c08ff */
[----:B------:R-:W-:Y:S02]  /*37e0*/  LEA.HI.X.SX32 R119, R29, R6, 0x1, P4 ;  /* 0x000000061d777211 */ /* 0x000fe400020f0eff */
[----:B------:R-:W-:Y:S01]  /*37f0*/  LEA R122, P4, R35, R58, 0x1 ;  /* 0x0000003a237a7211 */ /* 0x000fe200078808ff */
[----:B------:R-:W-:Y:S01]  /*3800*/  IMAD R25, R121, UR4, RZ ;  /* 0x0000000479197c24 */ /* 0x000fe2000f8e02ff */
[-C--:B------:R-:W-:Y:S02]  /*3810*/  ISETP.LT.AND P3, PT, R195, R62.reuse, P0 ;  /* 0x0000003ec300720c */ /* 0x080fe40000761270 */
[----:B------:R-:W-:Y:S02]  /*3820*/  ISETP.LT.AND P5, PT, R197, R62, P0 ;  /* 0x0000003ec500720c */ /* 0x000fe400007a1270 */
[----:B------:R-:W-:-:S02]  /*3830*/  LEA.HI.X.SX32 R121, R31, R6, 0x1, P6 ;  /* 0x000000061f797211 */ /* 0x000fc400030f0eff */
[----:B------:R-:W-:Y:S02]  /*3840*/  LEA R124, P6, R37, R58, 0x1 ;  /* 0x0000003a257c7211 */ /* 0x000fe400078c08ff */
[----:B------:R-:W-:Y:S02]  /*3850*/  LEA.HI.X.SX32 R123, R35, R6, 0x1, P4 ;  /* 0x00000006237b7211 */ /* 0x000fe400020f0eff */
[----:B------:R-:W-:Y:S02]  /*3860*/  ISETP.LT.AND P0, PT, R138, R62, P0 ;  /* 0x0000003e8a00720c */ /* 0x000fe40000701270 */
[----:B------:R-:W-:Y:S02]  /*3870*/  LEA R126, P4, R21, R58, 0x1 ;  /* 0x0000003a157e7211 */ /* 0x000fe400078808ff */
[----:B------:R-:W-:Y:S01]  /*3880*/  LEA.HI.X.SX32 R125, R37, R6, 0x1, P6 ;  /* 0x00000006257d7211 */ /* 0x000fe200030f0eff */
[----:B------:R-:W-:Y:S01]  /*3890*/  IMAD R33, R33, UR4, RZ ;  /* 0x0000000421217c24 */ /* 0x000fe2000f8e02ff */
[----:B------:R-:W-:-:S02]  /*38a0*/  LEA R128, P6, R23, R58, 0x1 ;  /* 0x0000003a17807211 */ /* 0x000fc400078c08ff */
[----:B------:R-:W-:Y:S02]  /*38b0*/  LEA.HI.X.SX32 R127, R21, R6, 0x1, P4 ;  /* 0x00000006157f7211 */ /* 0x000fe400020f0eff */
[----:B------:R-:W-:Y:S02]  /*38c0*/  PRMT R205, RZ, 0x7610, R205 ;  /* 0x00007610ffcd7816 */ /* 0x000fe400000000cd */
[----:B------:R-:W-:Y:S02]  /*38d0*/  PRMT R204, RZ, 0x7610, R204 ;  /* 0x00007610ffcc7816 */ /* 0x000fe400000000cc */
[----:B------:R-:W-:Y:S02]  /*38e0*/  LEA R130, P4, R25, R58, 0x1 ;  /* 0x0000003a19827211 */ /* 0x000fe400078808ff */
[----:B------:R-:W-:Y:S01]  /*38f0*/  PRMT R201, RZ, 0x7610, R201 ;  /* 0x00007610ffc97816 */ /* 0x000fe200000000c9 */
[----:B------:R-:W2:Y:S01]  /*3900*/  @P3 LDG.E.U16 R205, desc[UR22][R68.64] ;  /* 0x0000001644cd3981 */ /* 0x000ea2000c1e1500 */
[----:B------:R-:W-:-:S02]  /*3910*/  PRMT R199, RZ, 0x7610, R199 ;  /* 0x00007610ffc77816 */ /* 0x000fc400000000c7 */
[----:B------:R-:W-:Y:S01]  /*3920*/  LEA.HI.X.SX32 R129, R23, R6, 0x1, P6 ;  /* 0x0000000617817211 */ /* 0x000fe200030f0eff */
[----:B------:R-:W2:Y:S01]  /*3930*/  @P5 LDG.E.U16 R204, desc[UR22][R70.64] ;  /* 0x0000001646cc5981 */ /* 0x000ea2000c1e1500 */
[----:B------:R-:W-:Y:S02]  /*3940*/  LEA R60, P6, R39, R58, 0x1 ;  /* 0x0000003a273c7211 */ /* 0x000fe400078c08ff */
[----:B------:R-:W-:Y:S01]  /*3950*/  LEA.HI.X.SX32 R131, R25, R6, 0x1, P4 ;  /* 0x0000000619837211 */ /* 0x000fe200020f0eff */
[----:B------:R-:W2:Y:S01]  /*3960*/  @P0 LDG.E.U16 R201, desc[UR22][R88.64] ;  /* 0x0000001658c90981 */ /* 0x000ea2000c1e1500 */
[----:B------:R-:W-:Y:S02]  /*3970*/  PRMT R203, RZ, 0x7610, R203 ;  /* 0x00007610ffcb7816 */ /* 0x000fe400000000cb */
[----:B------:R-:W-:Y:S01]  /*3980*/  PRMT R202, RZ, 0x7610, R202 ;  /* 0x00007610ffca7816 */ /* 0x000fe200000000ca */
[----:B------:R-:W2:Y:S01]  /*3990*/  @P0 LDG.E.U16 R199, desc[UR22][R112.64] ;  /* 0x0000001670c70981 */ /* 0x000ea2000c1e1500 */
[----:B------:R-:W-:-:S02]  /*39a0*/  PRMT R200, RZ, 0x7610, R200 ;  /* 0x00007610ffc87816 */ /* 0x000fc400000000c8 */
[----:B------:R-:W-:Y:S01]  /*39b0*/  PRMT R146, RZ, 0x7610, R146 ;  /* 0x00007610ff927816 */ /* 0x000fe20000000092 */
[----:B------:R-:W2:Y:S01]  /*39c0*/  @P0 LDG.E.U16 R203, desc[UR22][R72.64] ;  /* 0x0000001648cb0981 */ /* 0x000ea2000c1e1500 */
[----:B------:R-:W-:Y:S02]  /*39d0*/  PRMT R198, RZ, 0x7610, R198 ;  /* 0x00007610ffc67816 */ /* 0x000fe400000000c6 */
[----:B------:R-:W-:Y:S01]  /*39e0*/  PRMT R196, RZ, 0x7610, R196 ;  /* 0x00007610ffc47816 */ /* 0x000fe200000000c4 */
[----:B------:R-:W2:Y:S01]  /*39f0*/  @P0 LDG.E.U16 R202, desc[UR22][R80.64] ;  /* 0x0000001650ca0981 */ /* 0x000ea2000c1e1500 */
[----:B------:R-:W-:Y:S02]  /*3a00*/  LEA R58, P4, R33, R58, 0x1 ;  /* 0x0000003a213a7211 */ /* 0x000fe400078808ff */
        /* <DEDUP_REMOVED lines=36> */
[-C--:B------:R-:W-:Y:S01]  /*3c50*/  LEA.HI.X.SX32 R61, R39, R6.reuse, 0x1, P6 ;  /* 0x00000006273d7211 */ /* 0x080fe200030f0eff */
[----:B------:R-:W2:Y:S01]  /*3c60*/  @P0 LDG.E.U16 R180, desc[UR22][R76.64] ;  /* 0x000000164cb40981 */ /* 0x000ea2000c1e1500 */
[----:B------:R-:W-:-:S03]  /*3c70*/  LEA.HI.X.SX32 R59, R33, R6, 0x1, P4 ;  /* 0x00000006213b7211 */ /* 0x000fc600020f0eff */
[----:B------:R-:W2:Y:S04]  /*3c80*/  @P0 LDG.E.U16 R178, desc[UR22][R84.64] ;  /* 0x0000001654b20981 */ /* 0x000ea8000c1e1500 */
[----:B------:R-:W2:Y:S04]  /*3c90*/  @P0 LDG.E.U16 R176, desc[UR22][R92.64] ;  /* 0x000000165cb00981 */ /* 0x000ea8000c1e1500 */
[----:B------:R-:W2:Y:S04]  /*3ca0*/  @P0 LDG.E.U16 R174, desc[UR22][R100.64] ;  /* 0x0000001664ae0981 */ /* 0x000ea8000c1e1500 */
[----:B------:R-:W3:Y:S04]  /*3cb0*/  @P0 LDG.E.U16 R150, desc[UR22][R108.64] ;  /* 0x000000166c960981 */ /* 0x000ee8000c1e1500 */
[----:B------:R-:W4:Y:S04]  /*3cc0*/  @P0 LDG.E.U16 R172, desc[UR22][R116.64] ;  /* 0x0000001674ac0981 */ /* 0x000f28000c1e1500 */
        /* <DEDUP_REMOVED lines=9> */
[----:B------:R-:W4:Y:S01]  /*3d60*/  @P0 LDG.E.U16 R152, desc[UR22][R58.64] ;  /* 0x000000163a980981 */ /* 0x000f22000c1e1500 */
[----:B------:R-:W-:-:S04]  /*3d70*/  LOP3.LUT R6, R0, 0xc0, RZ, 0xc0, !PT ;  /* 0x000000c000067812 */ /* 0x000fc800078ec0ff */
[----:B------:R-:W-:Y:S02]  /*3d80*/  SHF.R.U32.HI R21, RZ, 0x2, R6 ;  /* 0x00000002ff157819 */ /* 0x000fe40000011606 */
[----:B------:R-:W-:Y:S02]  /*3d90*/  SHF.R.S32.HI R6, RZ, 0x1f, R17 ;  /* 0x0000001fff067819 */ /* 0x000fe40000011411 */
[----:B------:R-:W-:Y:S02]  /*3da0*/  SHF.R.S32.HI R207, RZ, 0x7, R0 ;  /* 0x00000007ffcf7819 */ /* 0x000fe40000011400 */
[----:B------:R-:W-:Y:S02]  /*3db0*/  SHF.L.U64.HI R17, R17, 0x1, R6 ;  /* 0x0000000111117819 */ /* 0x000fe40000010206 */
[----:B------:R-:W-:Y:S02]  /*3dc0*/  SHF.R.S32.HI R6, RZ, 0x1f, R13 ;  /* 0x0000001fff067819 */ /* 0x000fe4000001140d */
[----:B------:R-:W-:Y:S01]  /*3dd0*/  LEA R14, P4, R13, R18, 0x1 ;  /* 0x000000120d0e7211 */ /* 0x000fe200078808ff */
[----:B------:R-:W-:Y:S01]  /*3de0*/  IMAD.SHL.U32 R2, R2, 0x2, RZ ;  /* 0x0000000202027824 */ /* 0x000fe200078e00ff */
[----:B------:R-:W-:-:S02]  /*3df0*/  SGXT R207, R207, 0x1 ;  /* 0x00000001cfcf781a */ /* 0x000fc40000000200 */
[----:B------:R-:W-:Y:S02]  /*3e00*/  ISETP.NE.U32.AND P0, PT, R4, RZ, PT ;  /* 0x000000ff0400720c */ /* 0x000fe40003f05070 */
[----:B------:R-:W-:Y:S02]  /*3e10*/  LEA.HI.X R6, R13, R17, R6, 0x1, P4 ;  /* 0x000000110d067211 */ /* 0x000fe400020f0c06 */
[----:B------:R-:W-:Y:S02]  /*3e20*/  SHF.R.S32.HI R4, RZ, 0x1f, R11 ;  /* 0x0000001fff047819 */ /* 0x000fe4000001140b */
[-C--:B------:R-:W-:Y:S02]  /*3e30*/  LEA R12, P5, R11, R18.reuse, 0x1 ;  /* 0x000000120b0c7211 */ /* 0x080fe400078a08ff */
[----:B------:R-:W-:Y:S02]  /*3e40*/  SHF.R.S32.HI R22, RZ, 0x1f, R7 ;  /* 0x0000001fff167819 */ /* 0x000fe40000011407 */
[----:B------:R-:W-:-:S02]  /*3e50*/  LEA R13, P4, R7, R18, 0x1 ;  /* 0x00000012070d7211 */ /* 0x000fc400078808ff */
[----:B------:R-:W-:Y:S02]  /*3e60*/  LOP3.LUT R207, R2, 0x90, R207, 0x78, !PT ;  /* 0x0000009002cf7812 */ /* 0x000fe400078e78cf */
[----:B------:R-:W-:Y:S02]  /*3e70*/  SHF.R.S32.HI R2, RZ, 0x1f, R9 ;  /* 0x0000001fff027819 */ /* 0x000fe40000011409 */
[----:B------:R-:W-:Y:S02]  /*3e80*/  LEA R10, P6, R9, R18, 0x1 ;  /* 0x00000012090a7211 */ /* 0x000fe400078c08ff */
[-C--:B------:R-:W-:Y:S02]  /*3e90*/  LEA.HI.X R4, R11, R17.reuse, R4, 0x1, P5 ;  /* 0x000000110b047211 */ /* 0x080fe400028f0c04 */
[----:B------:R-:W-:Y:S01]  /*3ea0*/  LEA.HI.X R7, R7, R17, R22, 0x1, P4 ;  /* 0x0000001107077211 */ /* 0x000fe200020f0c16 */
[----:B------:R-:W-:Y:S01]  /*3eb0*/  IMAD R22, R143, R132, RZ ;  /* 0x000000848f167224 */ /* 0x000fe200078e02ff */
[----:B------:R-:W-:-:S02]  /*3ec0*/  SHF.R.S32.HI R24, RZ, 0x1f, R5 ;  /* 0x0000001fff187819 */ /* 0x000fc40000011405 */
[----:B------:R-:W-:Y:S01]  /*3ed0*/  LEA R11, P5, R5, R18, 0x1 ;  /* 0x00000012050b7211 */ /* 0x000fe200078a08ff */
[----:B------:R-:W-:Y:S01]  /*3ee0*/  IMAD.SHL.U32 R57, R22, 0x2, RZ ;  /* 0x0000000216397824 */ /* 0x000fe200078e00ff */
[----:B------:R-:W-:Y:S01]  /*3ef0*/  LEA.HI.X R2, R9, R17, R2, 0x1, P6 ;  /* 0x0000001109027211 */ /* 0x000fe200030f0c02 */
[----:B------:R-:W-:Y:S01]  /*3f00*/  IMAD R25, R145, R132, RZ ;  /* 0x0000008491197224 */ /* 0x000fe200078e02ff */
[----:B------:R-:W-:Y:S02]  /*3f10*/  SHF.R.S32.HI R8, RZ, 0x1f, R15 ;  /* 0x0000001fff087819 */ /* 0x000fe4000001140f */
[-C--:B------:R-:W-:Y:S02]  /*3f20*/  LEA R16, P3, R15, R18.reuse, 0x1 ;  /* 0x000000120f107211 */ /* 0x080fe400078608ff */
[----:B------:R-:W-:Y:S02]  /*3f30*/  SHF.R.S32.HI R224, RZ, 0x1f, R19 ;  /* 0x0000001fffe07819 */ /* 0x000fe40000011413 */
[----:B------:R-:W-:-:S02]  /*3f40*/  LEA R9, P6, R19, R18, 0x1 ;  /* 0x0000001213097211 */ /* 0x000fc400078c08ff */
[-C--:B------:R-:W-:Y:S01]  /*3f50*/  LEA.HI.X R5, R5, R17.reuse, R24, 0x1, P5 ;  /* 0x0000001105057211 */ /* 0x080fe200028f0c18 */
[----:B------:R-:W-:Y:S01]  /*3f60*/  IMAD R24, R173, R132, RZ ;  /* 0x00000084ad187224 */ /* 0x000fe200078e02ff */
[-C--:B------:R-:W-:Y:S01]  /*3f70*/  LEA.HI.X R8, R15, R17.reuse, R8, 0x1, P3 ;  /* 0x000000110f087211 */ /* 0x080fe200018f0c08 */
[----:B------:R-:W-:Y:S01]  /*3f80*/  IMAD.HI R44, R22, 0x2, RZ ;  /* 0x00000002162c7827 */ /* 0x000fe200078e02ff */
[----:B------:R-:W-:Y:S02]  /*3f90*/  LEA.HI.X R224, R19, R17, R224, 0x1, P6 ;  /* 0x0000001113e07211 */ /* 0x000fe400030f0ce0 */
[----:B------:R-:W-:Y:S01]  /*3fa0*/  SHF.R.S32.HI R20, RZ, 0x1f, R3 ;  /* 0x0000001fff147819 */ /* 0x000fe20000011403 */
[----:B------:R-:W-:Y:S01]  /*3fb0*/  IMAD.SHL.U32 R55, R24, 0x2, RZ ;  /* 0x0000000218377824 */ /* 0x000fe200078e00ff */
[----:B------:R-:W-:Y:S01]  /*3fc0*/  LEA R15, P3, R3, R18, 0x1 ;  /* 0x00000012030f7211 */ /* 0x000fe200078608ff */
[----:B------:R-:W-:Y:S01]  /*3fd0*/  IMAD.SHL.U32 R53, R25, 0x2, RZ ;  /* 0x0000000219357824 */ /* 0x000fe200078e00ff */
[----:B------:R-:W-:Y:S01]  /*3fe0*/  IADD3 R56, P5, P6, R57, UR16, R18 ;  /* 0x0000001039387c10 */ /* 0x000fe2000febe012 */
[----:B------:R-:W-:-:S02]  /*3ff0*/  IMAD R26, R175, R132, RZ ;  /* 0x00000084af1a7224 */ /* 0x000fc400078e02ff */
[-C--:B------:R-:W-:Y:S01]  /*4000*/  IMAD R42, R149, R132.reuse, RZ ;  /* 0x00000084952a7224 */ /* 0x080fe200078e02ff */
[----:B------:R-:W-:Y:S01]  /*4010*/  LEA.HI.X R3, R3, R17, R20, 0x1, P3 ;  /* 0x0000001103037211 */ /* 0x000fe200018f0c14 */
[----:B------:R-:W-:Y:S01]  /*4020*/  IMAD R29, R185, R132, RZ ;  /* 0x00000084b91d7224 */ /* 0x000fe200078e02ff */
[----:B------:R-:W-:Y:S01]  /*4030*/  IADD3.X R57, PT, PT, R44, UR17, R17, P5, P6 ;  /* 0x000000112c397c10 */ /* 0x000fe2000afec411 */
[----:B------:R-:W-:Y:S01]  /*4040*/  IMAD.HI R46, R24, 0x2, RZ ;  /* 0x00000002182e7827 */ /* 0x000fe200078e02ff */
[--C-:B------:R-:W-:Y:S02]  /*4050*/  IADD3 R54, P3, P4, R55, UR16, R18.reuse ;  /* 0x0000001037367c10 */ /* 0x100fe4000fc7e012 */
[----:B------:R-:W-:Y:S01]  /*4060*/  IADD3 R52, P5, P6, R53, UR16, R18 ;  /* 0x0000001035347c10 */ /* 0x000fe2000febe012 */
[----:B------:R-:W-:-:S04]  /*4070*/  IMAD.HI R48, R25, 0x2, RZ ;  /* 0x0000000219307827 */ /* 0x000fc800078e02ff */
[-C--:B------:R-:W-:Y:S02]  /*4080*/  IMAD R50, R159, R132.reuse, RZ ;  /* 0x000000849f327224 */ /* 0x080fe400078e02ff */
[----:B------:R-:W-:Y:S02]  /*4090*/  IMAD.SHL.U32 R51, R26, 0x2, RZ ;  /* 0x000000021a337824 */ /* 0x000fe400078e00ff */
[----:B------:R-:W-:Y:S02]  /*40a0*/  IMAD.SHL.U32 R49, R42, 0x2, RZ ;  /* 0x000000022a317824 */ /* 0x000fe400078e00ff */
[-C--:B------:R-:W-:Y:S02]  /*40b0*/  IMAD R40, R177, R132.reuse, RZ ;  /* 0x00000084b1287224 */ /* 0x080fe400078e02ff */
[----:B------:R-:W-:Y:S01]  /*40c0*/  IMAD R38, R151, R132, RZ ;  /* 0x0000008497267224 */ /* 0x000fe200078e02ff */
[--C-:B------:R-:W-:Y:S01]  /*40d0*/  IADD3.X R55, PT, PT, R46, UR17, R17.reuse, P3, P4 ;  /* 0x000000112e377c10 */ /* 0x100fe20009fe8411 */
[C---:B------:R-:W-:Y:S01]  /*40e0*/  IMAD.SHL.U32 R31, R29.reuse, 0x2, RZ ;  /* 0x000000021d1f7824 */ /* 0x040fe200078e00ff */
[----:B------:R-:W-:Y:S01]  /*40f0*/  IADD3.X R53, PT, PT, R48, UR17, R17, P5, P6 ;  /* 0x0000001130357c10 */ /* 0x000fe2000afec411 */
[----:B------:R-:W-:Y:S01]  /*4100*/  IMAD.HI R24, R29, 0x2, RZ ;  /* 0x000000021d187827 */ /* 0x000fe200078e02ff */
[----:B------:R-:W-:-:S03]  /*4110*/  IADD3 R48, P5, P6, R49, UR16, R18 ;  /* 0x0000001031307c10 */ /* 0x000fc6000febe012 */
[----:B------:R-:W-:-:S04]  /*4120*/  IMAD.HI R226, R26, 0x2, RZ ;  /* 0x000000021ae27827 */ /* 0x000fc800078e02ff */
[----:B------:R-:W-:-:S04]  /*4130*/  IMAD.HI R42, R42, 0x2, RZ ;  /* 0x000000022a2a7827 */ /* 0x000fc800078e02ff */
[C---:B------:R-:W-:Y:S02]  /*4140*/  IMAD.SHL.U32 R29, R50.reuse, 0x2, RZ ;  /* 0x00000002321d7824 */ /* 0x040fe400078e00ff */
[----:B------:R-:W-:Y:S01]  /*4150*/  IMAD.HI R22, R50, 0x2, RZ ;  /* 0x0000000232167827 */ /* 0x000fe200078e02ff */
[----:B------:R-:W-:-:S03]  /*4160*/  IADD3 R50, P3, P4, R51, UR16, R18 ;  /* 0x0000001033327c10 */ /* 0x000fc6000fc7e012 */
[----:B------:R-:W-:Y:S02]  /*4170*/  IMAD.SHL.U32 R47, R40, 0x2, RZ ;  /* 0x00000002282f7824 */ /* 0x000fe400078e00ff */
[----:B------:R-:W-:Y:S02]  /*4180*/  IMAD.SHL.U32 R45, R38, 0x2, RZ ;  /* 0x00000002262d7824 */ /* 0x000fe400078e00ff */
[-C--:B------:R-:W-:Y:S02]  /*4190*/  IMAD R36, R179, R132.reuse, RZ ;  /* 0x00000084b3247224 */ /* 0x080fe400078e02ff */
[----:B------:R-:W-:Y:S01]  /*41a0*/  IMAD R34, R153, R132, RZ ;  /* 0x0000008499227224 */ /* 0x000fe200078e02ff */
[--C-:B------:R-:W-:Y:S01]  /*41b0*/  IADD3.X R51, PT, PT, R226, UR17, R17.reuse, P3, P4 ;  /* 0x00000011e2337c10 */ /* 0x100fe20009fe8411 */
[----:B------:R-:W-:Y:S01]  /*41c0*/  IMAD.HI R40, R40, 0x2, RZ ;  /* 0x0000000228287827 */ /* 0x000fe200078e02ff */
[----:B------:R-:W-:Y:S02]  /*41d0*/  IADD3.X R49, PT, PT, R42, UR17, R17, P5, P6 ;  /* 0x000000112a317c10 */ /* 0x000fe4000afec411 */
[--C-:B------:R-:W-:Y:S01]  /*41e0*/  IADD3 R46, P3, P4, R47, UR16, R18.reuse ;  /* 0x000000102f2e7c10 */ /* 0x100fe2000fc7e012 */
        /* <DEDUP_REMOVED lines=23> */
[----:B------:R-:W-:Y:S01]  /*4360*/  IMAD.SHL.U32 R33, R27, 0x2, RZ ;  /* 0x000000021b217824 */ /* 0x000fe200078e00ff */
[--C-:B------:R-:W-:Y:S01]  /*4370*/  IADD3.X R39, PT, PT, R32, UR17, R17.reuse, P3, P4 ;  /* 0x0000001120277c10 */ /* 0x100fe20009fe8411 */
[----:B------:R-:W-:Y:S01]  /*4380*/  IMAD.HI R28, R28, 0x2, RZ ;  /* 0x000000021c1c7827 */ /* 0x000fe200078e02ff */
[----:B------:R-:W-:Y:S02]  /*4390*/  IADD3.X R37, PT, PT, R30, UR17, R17, P5, P6 ;  /* 0x000000111e257c10 */ /* 0x000fe4000afec411 */
[--C-:B------:R-:W-:Y:S01]  /*43a0*/  IADD3 R34, P3, P4, R35, UR16, R18.reuse ;  /* 0x0000001023227c10 */ /* 0x100fe2000fc7e012 */
[----:B------:R-:W-:Y:S01]  /*43b0*/  IMAD.HI R26, R27, 0x2, RZ ;  /* 0x000000021b1a7827 */ /* 0x000fe200078e02ff */
[----:B------:R-:W-:-:S03]  /*43c0*/  IADD3 R32, P5, P6, R33, UR16, R18 ;  /* 0x0000001021207c10 */ /* 0x000fc6000febe012 */
[----:B------:R-:W-:Y:S02]  /*43d0*/  IMAD.SHL.U32 R140, R0, 0x2, RZ ;  /* 0x00000002008c7824 */ /* 0x000fe400078e00ff */
[-C--:B------:R-:W-:Y:S02]  /*43e0*/  IMAD R20, R187, R132.reuse, RZ ;  /* 0x00000084bb147224 */ /* 0x080fe400078e02ff */
[-C--:B------:R-:W-:Y:S01]  /*43f0*/  IMAD R23, R161, R132.reuse, RZ ;  /* 0x00000084a1177224 */ /* 0x080fe200078e02ff */
[--C-:B------:R-:W-:Y:S01]  /*4400*/  IADD3.X R35, PT, PT, R28, UR17, R17.reuse, P3, P4 ;  /* 0x000000111c237c10 */ /* 0x100fe20009fe8411 */
[----:B------:R-:W-:Y:S01]  /*4410*/  IMAD.SHL.U32 R27, R20, 0x2, RZ ;  /* 0x00000002141b7824 */ /* 0x000fe200078e00ff */
[----:B------:R-:W-:Y:S01]  /*4420*/  IADD3.X R33, PT, PT, R26, UR17, R17, P5, P6 ;  /* 0x000000111a217c10 */ /* 0x000fe2000afec411 */
[----:B------:R-:W-:Y:S01]  /*4430*/  IMAD.SHL.U32 R25, R23, 0x2, RZ ;  /* 0x0000000217197824 */ /* 0x000fe200078e00ff */
[----:B------:R-:W-:Y:S01]  /*4440*/  LOP3.LUT R140, R21, 0x1fe, R140, 0x78, !PT ;  /* 0x000001fe158c7812 */ /* 0x000fe200078e788c */
[----:B------:R-:W-:Y:S01]  /*4450*/  IMAD R21, R189, R132, RZ ;  /* 0x00000084bd157224 */ /* 0x000fe200078e02ff */
[----:B------:R-:W-:-:S02]  /*4460*/  IADD3 R30, P3, P4, R31, UR16, R18 ;  /* 0x000000101f1e7c10 */ /* 0x000fc4000fc7e012 */
[--C-:B------:R-:W-:Y:S01]  /*4470*/  IADD3 R28, P5, P6, R29, UR16, R18.reuse ;  /* 0x000000101d1c7c10 */ /* 0x100fe2000febe012 */
[----:B------:R-:W-:Y:S01]  /*4480*/  IMAD R19, R163, R132, RZ ;  /* 0x00000084a3137224 */ /* 0x000fe200078e02ff */
[--C-:B------:R-:W-:Y:S01]  /*4490*/  IADD3.X R31, PT, PT, R24, UR17, R17.reuse, P3, P4 ;  /* 0x00000011181f7c10 */ /* 0x100fe20009fe8411 */
[----:B------:R-:W-:Y:S01]  /*44a0*/  IMAD.HI R20, R20, 0x2, RZ ;  /* 0x0000000214147827 */ /* 0x000fe200078e02ff */
[----:B------:R-:W-:Y:S02]  /*44b0*/  IADD3.X R29, PT, PT, R22, UR17, R17, P5, P6 ;  /* 0x00000011161d7c10 */ /* 0x000fe4000afec411 */
[--C-:B------:R-:W-:Y:S01]  /*44c0*/  IADD3 R26, P3, P4, R27, UR16, R18.reuse ;  /* 0x000000101b1a7c10 */ /* 0x100fe2000fc7e012 */
[----:B------:R-:W-:Y:S01]  /*44d0*/  IMAD.HI R226, R23, 0x2, RZ ;  /* 0x0000000217e27827 */ /* 0x000fe200078e02ff */
[----:B------:R-:W-:-:S03]  /*44e0*/  IADD3 R24, P5, P6, R25, UR16, R18 ;  /* 0x0000001019187c10 */ /* 0x000fc6000febe012 */
[C---:B------:R-:W-:Y:S02]  /*44f0*/  IMAD.SHL.U32 R23, R21.reuse, 0x2, RZ ;  /* 0x0000000215177824 */ /* 0x040fe400078e00ff */
[----:B------:R-:W-:Y:S01]  /*4500*/  IMAD.HI R228, R21, 0x2, RZ ;  /* 0x0000000215e47827 */ /* 0x000fe200078e02ff */
[----:B------:R-:W-:-:S03]  /*4510*/  IADD3.X R27, PT, PT, R20, UR17, R17, P3, P4 ;  /* 0x00000011141b7c10 */ /* 0x000fc60009fe8411 */
[----:B------:R-:W-:Y:S02]  /*4520*/  IMAD R230, R191, R132, RZ ;  /* 0x00000084bfe67224 */ /* 0x000fe400078e02ff */
[----:B------:R-:W-:Y:S01]  /*4530*/  IMAD.SHL.U32 R21, R19, 0x2, RZ ;  /* 0x0000000213157824 */ /* 0x000fe200078e00ff */
[--C-:B------:R-:W-:Y:S01]  /*4540*/  IADD3.X R25, PT, PT, R226, UR17, R17.reuse, P5, P6 ;  /* 0x00000011e2197c10 */ /* 0x100fe2000afec411 */
[----:B------:R-:W-:Y:S01]  /*4550*/  IMAD.SHL.U32 R247, R230, 0x2, RZ ;  /* 0x00000002e6f77824 */ /* 0x000fe200078e00ff */
[--C-:B------:R-:W-:Y:S01]  /*4560*/  IADD3 R22, P3, P4, R23, UR16, R18.reuse ;  /* 0x0000001017167c10 */ /* 0x100fe2000fc7e012 */
[----:B------:R-:W-:Y:S01]  /*4570*/  IMAD.HI R226, R19, 0x2, RZ ;  /* 0x0000000213e27827 */ /* 0x000fe200078e02ff */
[--C-:B------:R-:W-:Y:S02]  /*4580*/  IADD3 R20, P5, P6, R21, UR16, R18.reuse ;  /* 0x0000001015147c10 */ /* 0x100fe4000febe012 */
[----:B------:R-:W-:Y:S01]  /*4590*/  IADD3.X R23, PT, PT, R228, UR17, R17, P3, P4 ;  /* 0x00000011e4177c10 */ /* 0x000fe20009fe8411 */
[----:B------:R-:W-:Y:S01]  /*45a0*/  IMAD.HI R230, R230, 0x2, RZ ;  /* 0x00000002e6e67827 */ /* 0x000fe200078e02ff */
[----:B------:R-:W-:-:S02]  /*45b0*/  IADD3 R18, P3, P4, R247, UR16, R18 ;  /* 0x00000010f7127c10 */ /* 0x000fc4000fc7e012 */
[--C-:B------:R-:W-:Y:S02]  /*45c0*/  IADD3.X R21, PT, PT, R226, UR17, R17.reuse, P5, P6 ;  /* 0x00000011e2157c10 */ /* 0x100fe4000afec411 */
[----:B------:R-:W-:Y:S02]  /*45d0*/  IADD3 R16, P5, PT, R16, UR16, RZ ;  /* 0x0000001010107c10 */ /* 0x000fe4000ffbe0ff */
[----:B------:R-:W-:Y:S02]  /*45e0*/  IADD3 R14, P6, PT, R14, UR16, RZ ;  /* 0x000000100e0e7c10 */ /* 0x000fe4000ffde0ff */
[----:B------:R-:W-:Y:S02]  /*45f0*/  IADD3.X R19, PT, PT, R230, UR17, R17, P3, P4 ;  /* 0x00000011e6137c10 */ /* 0x000fe40009fe8411 */
[----:B------:R-:W-:Y:S02]  /*4600*/  IADD3 R12, P3, PT, R12, UR16, RZ ;  /* 0x000000100c0c7c10 */ /* 0x000fe4000ff7e0ff */
[----:B------:R-:W-:-:S02]  /*4610*/  IADD3.X R17, PT, PT, R8, UR17, RZ, P5, !PT ;  /* 0x0000001108117c10 */ /* 0x000fc4000affe4ff */
[----:B------:R-:W-:Y:S01]  /*4620*/  IADD3 R8, P5, PT, R15, UR16, RZ ;  /* 0x000000100f087c10 */ /* 0x000fe2000ffbe0ff */
[----:B------:R-:W-:-:S04]  /*4630*/  @!UP0 UIADD3 UR4, UPT, UPT, -UR7, 0x100000, URZ ;  /* 0x0010000007048890 */ /* 0x000fc8000fffe1ff */
[----:B------:R-:W-:Y:S02]  /*4640*/  @!UP0 USHF.L.U32 UR5, UR4, 0xb, URZ ;  /* 0x0000000b04058899 */ /* 0x000fe400080006ff */
[----:B------:R-:W-:Y:S01]  /*4650*/  @!UP0 USHF.L.U32 UR4, UR4, 0x1, URZ ;  /* 0x0000000104048899 */ /* 0x000fe200080006ff */
[----:B------:R-:W-:Y:S02]  /*4660*/  IADD3 R10, P4, PT, R10, UR16, RZ ;  /* 0x000000100a0a7c10 */ /* 0x000fe4000ff9e0ff */
[----:B------:R-:W-:Y:S02]  /*4670*/  IADD3.X R15, PT, PT, R6, UR17, RZ, P6, !PT ;  /* 0x00000011060f7c10 */ /* 0x000fe4000b7fe4ff */
[----:B------:R-:W-:Y:S02]  /*4680*/  IADD3 R6, P6, PT, R13, UR16, RZ ;  /* 0x000000100d067c10 */ /* 0x000fe4000ffde0ff */
[----:B------:R-:W-:Y:S02]  /*4690*/  IADD3.X R13, PT, PT, R4, UR17, RZ, P3, !PT ;  /* 0x00000011040d7c10 */ /* 0x000fe40009ffe4ff */
[----:B------:R-:W-:-:S02]  /*46a0*/  IADD3 R4, P3, PT, R11, UR16, RZ ;  /* 0x000000100b047c10 */ /* 0x000fc4000ff7e0ff */
[----:B------:R-:W-:Y:S02]  /*46b0*/  IADD3.X R11, PT, PT, R2, UR17, RZ, P4, !PT ;  /* 0x00000011020b7c10 */ /* 0x000fe4000a7fe4ff */
[----:B------:R-:W-:Y:S01]  /*46c0*/  IADD3 R2, P4, PT, R9, UR16, RZ ;  /* 0x0000001009027c10 */ /* 0x000fe2000ff9e0ff */
[----:B------:R-:W-:Y:S01]  /*46d0*/  VOTEU.ALL UP0, P2 ;  /* 0x0000000000ff7886 */ /* 0x000fe20001000000 */
[----:B------:R-:W-:Y:S02]  /*46e0*/  IADD3.X R9, PT, PT, R3, UR17, RZ, P5, !PT ;  /* 0x0000001103097c10 */ /* 0x000fe4000affe4ff */
[----:B------:R-:W-:Y:S02]  /*46f0*/  IADD3.X R3, PT, PT, R224, UR17, RZ, P4, !PT ;  /* 0x00000011e0037c10 */ /* 0x000fe4000a7fe4ff */
[----:B------:R-:W-:Y:S01]  /*4700*/  LOP3.LUT R224, R0, 0x40, RZ, 0xc0, !PT ;  /* 0x0000004000e07812 */ /* 0x000fe200078ec0ff */
[----:B------:R0:W1:Y:S01]  /*4710*/  @!UP0 SYNCS.EXCH.64 URZ, [UR10+0x10008], UR4 ;  /* 0x010008040aff85b2 */ /* 0x0000620008000100 */
[----:B--2---:R2:W-:Y:S03]  /*4720*/  STS.U16 [R140+UR10+0xc00], R243 ;  /* 0x000c00f38c007988 */ /* 0x0045e6000800040a */
[----:B------:R-:W-:Y:S01]  /*4730*/  IMAD R207, R224, 0x80, R207 ;  /* 0x00000080e0cf7824 */ /* 0x000fe200078e02cf */
[----:B---3--:R-:W-:Y:S01]  /*4740*/  STS.U16 [R140+UR10+0x800], R245 ;  /* 0x000800f58c007988 */ /* 0x008fe2000800040a */
[----:B--2---:R-:W-:-:S03]  /*4750*/  LOP3.LUT R243, R140, 0x40, RZ, 0x3c, !PT ;  /* 0x000000408cf37812 */ /* 0x004fc600078e3cff */
[----:B-----5:R-:W-:Y:S04]  /*4760*/  STS.U16 [R140+UR10+0x1000], R241 ;  /* 0x001000f18c007988 */ /* 0x020fe8000800040a */
[----:B------:R-:W-:Y:S04]  /*4770*/  STS.U16 [R140+UR10+0x1800], R239 ;  /* 0x001800ef8c007988 */ /* 0x000fe8000800040a */
[----:B------:R-:W-:Y:S04]  /*4780*/  STS.U16 [R140+UR10+0x1c00], R237 ;  /* 0x001c00ed8c007988 */ /* 0x000fe8000800040a */
[----:B------:R-:W-:Y:S04]  /*4790*/  STS.U16 [R140+UR10+0x1400], R235 ;  /* 0x001400eb8c007988 */ /* 0x000fe8000800040a */
[----:B----4-:R-:W-:Y:S04]  /*47a0*/  STS.U16 [R140+UR10+0x2000], R233 ;  /* 0x002000e98c007988 */ /* 0x010fe8000800040a */
[----:B------:R-:W-:Y:S04]  /*47b0*/  STS.U16 [R140+UR10+0x2400], R231 ;  /* 0x002400e78c007988 */ /* 0x000fe8000800040a */
[----:B------:R-:W-:Y:S04]  /*47c0*/  STS.U16 [R140+UR10+0x2800], R229 ;  /* 0x002800e58c007988 */ /* 0x000fe8000800040a */
[----:B------:R-:W-:Y:S04]  /*47d0*/  STS.U16 [R140+UR10+0x2c00], R227 ;  /* 0x002c00e38c007988 */ /* 0x000fe8000800040a */
[----:B------:R-:W-:Y:S04]  /*47e0*/  STS.U16 [R140+UR10+0x3000], R225 ;  /* 0x003000e18c007988 */ /* 0x000fe8000800040a */
[----:B------:R-:W-:Y:S04]  /*47f0*/  STS.U16 [R140+UR10+0x3400], R223 ;  /* 0x003400df8c007988 */ /* 0x000fe8000800040a */
[----:B------:R-:W-:Y:S04]  /*4800*/  STS.U16 [R140+UR10+0x3800], R219 ;  /* 0x003800db8c007988 */ /* 0x000fe8000800040a */
[----:B------:R-:W-:Y:S04]  /*4810*/  STS.U16 [R140+UR10+0x3c00], R217 ;  /* 0x003c00d98c007988 */ /* 0x000fe8000800040a */
[----:B------:R-:W-:Y:S04]  /*4820*/  STS.U16 [R140+UR10], R211 ;  /* 0x000000d38c007988 */ /* 0x000fe8000800040a */
[----:B------:R-:W-:Y:S04]  /*4830*/  STS.U16 [R140+UR10+0x400], R215 ;  /* 0x000400d78c007988 */ /* 0x000fe8000800040a */
        /* <DEDUP_REMOVED lines=10> */
[----:B------:R2:W-:Y:S04]  /*48e0*/  STS.U16 [R243+UR10+0x3200], R209 ;  /* 0x003200d1f3007988 */ /* 0x0005e8000800040a */
[----:B------:R-:W-:Y:S04]  /*48f0*/  STS.U16 [R243+UR10+0x3600], R208 ;  /* 0x003600d0f3007988 */ /* 0x000fe8000800040a */
[----:B------:R-:W-:Y:S01]  /*4900*/  STS.U16 [R243+UR10+0x3a00], R144 ;  /* 0x003a0090f3007988 */ /* 0x000fe2000800040a */
[----:B--2---:R-:W-:-:S03]  /*4910*/  LOP3.LUT R209, R207, 0x20, RZ, 0x3c, !PT ;  /* 0x00000020cfd17812 */ /* 0x004fc600078e3cff */
[----:B------:R-:W-:Y:S04]  /*4920*/  STS.U16 [R243+UR10+0x3e00], R206 ;  /* 0x003e00cef3007988 */ /* 0x000fe8000800040a */
[----:B------:R-:W-:Y:S04]  /*4930*/  STS.U16 [R243+UR10+0x200], R205 ;  /* 0x000200cdf3007988 */ /* 0x000fe8000800040a */
[----:B------:R-:W-:Y:S04]  /*4940*/  STS.U16 [R243+UR10+0x600], R204 ;  /* 0x000600ccf3007988 */ /* 0x000fe8000800040a */
[----:B------:R2:W-:Y:S04]  /*4950*/  STS.U16 [R207+UR10+0x4800], R201 ;  /* 0x004800c9cf007988 */ /* 0x0005e8000800040a */
[----:B------:R3:W-:Y:S01]  /*4960*/  STS.U16 [R207+UR10+0x5400], R199 ;  /* 0x005400c7cf007988 */ /* 0x0007e2000800040a */
[----:B--2---:R-:W-:-:S03]  /*4970*/  LOP3.LUT R201, R207, 0x40, RZ, 0x3c, !PT ;  /* 0x00000040cfc97812 */ /* 0x004fc600078e3cff */
[----:B------:R2:W-:Y:S01]  /*4980*/  STS.U16 [R207+UR10+0x4000], R203 ;  /* 0x004000cbcf007988 */ /* 0x0005e2000800040a */
[----:B---3--:R-:W-:-:S03]  /*4990*/  LOP3.LUT R199, R207, 0x60, RZ, 0x3c, !PT ;  /* 0x00000060cfc77812 */ /* 0x008fc600078e3cff */
[----:B------:R3:W-:Y:S04]  /*49a0*/  STS.U16 [R207+UR10+0x4400], R202 ;  /* 0x004400cacf007988 */ /* 0x0007e8000800040a */
        /* <DEDUP_REMOVED lines=27> */
[----:B------:R3:W-:Y:S01]  /*4b60*/  STS.U16 [R199+UR10+0x5f00], R152 ;  /* 0x005f0098c7007988 */ /* 0x0007e2000800040a */
[----:B-1----:R1:W-:Y:S06]  /*4b70*/  MEMBAR.ALL.CTA ;  /* 0x0000000000007992 */ /* 0x0023ec0000008000 */
[----:B-1----:R-:W1:Y:S01]  /*4b80*/  FENCE.VIEW.ASYNC.S ;  /* 0x00000000000073c6 */ /* 0x002e620000000000 */
[----:B------:R-:W-:Y:S01]  /*4b90*/  SHF.R.S32.HI R142, RZ, 0x1f, R63 ;  /* 0x0000001fff8e7819 */ /* 0x000fe2000001143f */
[----:B------:R-:W-:-:S02]  /*4ba0*/  UIADD3 UR8, UPT, UPT, UR10, 0xc000, URZ ;  /* 0x0000c0000a087890 */ /* 0x000fc4000fffe0ff */
[----:B------:R-:W-:Y:S01]  /*4bb0*/  UIADD3 UR7, UPT, UPT, UR10, 0x8000, URZ ;  /* 0x000080000a077890 */ /* 0x000fe2000fffe0ff */
[----:B------:R-:W-:Y:S01]  /*4bc0*/  LEA.HI R142, R142, R63, RZ, 0x7 ;  /* 0x0000003f8e8e7211 */ /* 0x000fe200078f38ff */
[----:B------:R-:W-:Y:S01]  /*4bd0*/  USHF.R.U32.HI UR8, URZ, 0x4, UR8 ;  /* 0x00000004ff087899 */ /* 0x000fe20008011608 */
[----:B------:R-:W-:Y:S01]  /*4be0*/  IADD3.X R5, PT, PT, R5, UR17, RZ, P3, !PT ;  /* 0x0000001105057c10 */ /* 0x000fe20009ffe4ff */
[----:B------:R-:W-:Y:S01]  /*4bf0*/  USHF.R.U32.HI UR7, URZ, 0x4, UR7 ;  /* 0x00000004ff077899 */ /* 0x000fe20008011607 */
[----:B------:R-:W-:Y:S02]  /*4c00*/  ISETP.LT.OR P3, PT, R63, 0x80, P0 ;  /* 0x000000803f00780c */ /* 0x000fe40000761670 */
[----:B------:R-:W-:Y:S01]  /*4c10*/  SHF.R.S32.HI R142, RZ, 0x7, R142 ;  /* 0x00000007ff8e7819 */ /* 0x000fe2000001148e */
[----:B------:R-:W-:Y:S02]  /*4c20*/  USGXT.U32 UR16, UR8, 0xe ;  /* 0x0000000e0810789a */ /* 0x000fe40008000000 */
[----:B------:R-:W-:Y:S01]  /*4c30*/  USGXT.U32 UR14, UR7, 0xe ;  /* 0x0000000e070e789a */ /* 0x000fe20008000000 */
[----:B------:R-:W-:Y:S01]  /*4c40*/  VIMNMX R142, PT, PT, R142, 0x1, !PT ;  /* 0x000000018e8e7848 */ /* 0x000fe20007fe0100 */
[----:B------:R-:W-:Y:S01]  /*4c50*/  UIADD3 UR24, UP1, UPT, UR16, 0x2, URZ ;  /* 0x0000000210187890 */ /* 0x000fe2000ff3e0ff */
[----:B--2---:R-:W-:Y:S01]  /*4c60*/  IMAD.SHL.U32 R203, R132, 0x80, RZ ;  /* 0x0000008084cb7824 */ /* 0x004fe200078e00ff */
[----:B------:R-:W-:Y:S01]  /*4c70*/  UIADD3 UR26, UP0, UPT, UR14, 0x80, URZ ;  /* 0x000000800e1a7890 */ /* 0x000fe2000ff1e0ff */
[----:B0-----:R-:W-:Y:S01]  /*4c80*/  UMOV UR4, URZ ;  /* 0x000000ff00047c82 */ /* 0x001fe20008000000 */
[----:B------:R-:W-:Y:S01]  /*4c90*/  UMOV UR5, URZ ;  /* 0x000000ff00057c82 */ /* 0x000fe20008000000 */
[----:B------:R-:W-:Y:S01]  /*4ca0*/  VIADD R132, R142, 0xffffffff ;  /* 0xffffffff8e847836 */ /* 0x000fe20000000000 */
[----:B------:R-:W-:Y:S01]  /*4cb0*/  IADD3.X R7, PT, PT, R7, UR17, RZ, P6, !PT ;  /* 0x0000001107077c10 */ /* 0x000fe2000b7fe4ff */
[----:B------:R-:W-:-:S02]  /*4cc0*/  UIADD3.X UR25, UPT, UPT, UR5, 0x40004040, URZ, UP1, !UPT ;  /* 0x4000404005197890 */ /* 0x000fc40008ffe4ff */
[----:B------:R-:W-:Y:S01]  /*4cd0*/  UIADD3.X UR27, UPT, UPT, UR4, 0x40004040, URZ, UP0, !UPT ;  /* 0x40004040041b7890 */ /* 0x000fe200087fe4ff */
[----:B------:R-:W-:Y:S01]  /*4ce0*/  IMAD.SHL.U32 R133, R133, 0x80, RZ ;  /* 0x0000008085857824 */ /* 0x000fe200078e00ff */
[----:B-1----:R-:W-:Y:S01]  /*4cf0*/  BAR.SYNC.DEFER_BLOCKING 0x0 ;  /* 0x0000000000007b1d */ /* 0x002fe20000010000 */
[----:B------:R-:W-:-:S05]  /*4d00*/  ISETP.NE.U32.AND P4, PT, R132, RZ, PT ;  /* 0x000000ff8400720c */ /* 0x000fca0003f85070 */
[----:B---3--:R-:W-:Y:S08]  /*4d10*/  @P3 BRA `(.L_x_6) ;  /* 0x0000000000d43947 */ /* 0x008ff00003800000 */
[----:B------:R-:W-:Y:S02]  /*4d20*/  USHF.R.U32.HI UR18, URZ, 0x4, UR10 ;  /* 0x00000004ff127899 */ /* 0x000fe4000801160a */
[----:B------:R-:W-:Y:S02]  /*4d30*/  UIADD3 UR7, UPT, UPT, UR10, 0x4000, URZ ;  /* 0x000040000a077890 */ /* 0x000fe4000fffe0ff */
[----:B------:R-:W-:Y:S02]  /*4d40*/  USGXT.U32 UR18, UR18, 0xe ;  /* 0x0000000e1212789a */ /* 0x000fe40008000000 */
[----:B------:R-:W-:Y:S02]  /*4d50*/  USHF.R.U32.HI UR7, URZ, 0x4, UR7 ;  /* 0x00000004ff077899 */ /* 0x000fe40008011607 */
[----:B------:R-:W-:Y:S02]  /*4d60*/  UIADD3 UR38, UP0, UPT, UR18, 0x80, URZ ;  /* 0x0000008012267890 */ /* 0x000fe4000ff1e0ff */
[----:B------:R-:W-:Y:S01]  /*4d70*/  USGXT.U32 UR20, UR7, 0xe ;  /* 0x0000000e0714789a */ /* 0x000fe20008000000 */
[----:B------:R-:W-:Y:S01]  /*4d80*/  UMOV UR5, URZ ;  /* 0x000000ff00057c82 */ /* 0x000fe20008000000 */
[----:B------:R-:W-:Y:S01]  /*4d90*/  UMOV UR8, URZ ;  /* 0x000000ff00087c82 */ /* 0x000fe20008000000 */
[----:B------:R-:W-:-:S02]  /*4da0*/  UIADD3.X UR39, UPT, UPT, UR5, 0x40004040, URZ, UP0, !UPT ;  /* 0x4000404005277890 */ /* 0x000fc400087fe4ff */
[----:B------:R-:W-:Y:S02]  /*4db0*/  UIADD3 UR46, UP0, UPT, UR20, 0x2, URZ ;  /* 0x00000002142e7890 */ /* 0x000fe4000ff1e0ff */
[----:B------:R-:W-:Y:S02]  /*4dc0*/  UIADD3.64 UR48, UPT, UPT, UR38, 0x80, URZ ;  /* 0x0000008026307897 */ /* 0x000fe4000fffe0ff */
[----:B------:R-:W-:Y:S02]  /*4dd0*/  UIADD3.X UR47, UPT, UPT, UR8, 0x40004040, URZ, UP0, !UPT ;  /* 0x40004040082f7890 */ /* 0x000fe400087fe4ff */
[----:B------:R-:W-:Y:S02]  /*4de0*/  UIADD3.64 UR52, UPT, UPT, UR38, 0x100, URZ ;  /* 0x0000010026347897 */ /* 0x000fe4000fffe0ff */
[----:B------:R-:W-:Y:S02]  /*4df0*/  UIADD3.64 UR50, UPT, UPT, UR46, 0x2, URZ ;  /* 0x000000022e327897 */ /* 0x000fe4000fffe0ff */
[----:B------:R-:W-:-:S02]  /*4e00*/  UIADD3.64 UR54, UPT, UPT, UR46, 0x4, URZ ;  /* 0x000000042e367897 */ /* 0x000fc4000fffe0ff */
[----:B------:R-:W-:Y:S02]  /*4e10*/  UIADD3.64 UR56, UPT, UPT, UR38, 0x180, URZ ;  /* 0x0000018026387897 */ /* 0x000fe4000fffe0ff */
[----:B------:R-:W-:Y:S02]  /*4e20*/  UIADD3.64 UR58, UPT, UPT, UR46, 0x1fe, URZ ;  /* 0x000001fe2e3a7897 */ /* 0x000fe4000fffe0ff */
[----:B------:R-:W-:Y:S02]  /*4e30*/  UIADD3.64 UR60, UPT, UPT, UR38, 0x200, URZ ;  /* 0x00000200263c7897 */ /* 0x000fe4000fffe0ff */
[----:B------:R-:W-:Y:S02]  /*4e40*/  UIADD3.64 UR62, UPT, UPT, UR46, 0x200, URZ ;  /* 0x000002002e3e7897 */ /* 0x000fe4000fffe0ff */
[----:B------:R-:W-:Y:S02]  /*4e50*/  UIADD3.64 UR64, UPT, UPT, UR38, 0x280, URZ ;  /* 0x0000028026407897 */ /* 0x000fe4000fffe0ff */
[----:B------:R-:W-:Y:S01]  /*4e60*/  UIADD3.64 UR66, UPT, UPT, UR46, 0x202, URZ ;  /* 0x000002022e427897 */ /* 0x000fe2000fffe0ff */
[----:B------:R-:W-:Y:S01]  /*4e70*/  UMOV UR32, 0x0 ;  /* 0x0000000000207882 */ /* 0x000fe20000000000 */
[----:B------:R-:W-:Y:S01]  /*4e80*/  UMOV UR33, 0x4108490 ;  /* 0x0410849000217882 */ /* 0x000fe20000000000 */
[----:B------:R-:W-:Y:S01]  /*4e90*/  UIADD3.64 UR68, UPT, UPT, UR38, 0x300, URZ ;  /* 0x0000030026447897 */ /* 0x000fe2000fffe0ff */
[----:B------:R-:W-:Y:S01]  /*4ea0*/  UMOV UR19, 0x40004040 ;  /* 0x4000404000137882 */ /* 0x000fe20000000000 */
[----:B------:R-:W-:Y:S01]  /*4eb0*/  UIADD3.64 UR70, UPT, UPT, UR46, 0x204, URZ ;  /* 0x000002042e467897 */ /* 0x000fe2000fffe0ff */
[----:B------:R-:W-:Y:S01]  /*4ec0*/  UMOV UR21, 0x40004040 ;  /* 0x4000404000157882 */ /* 0x000fe20000000000 */
[----:B------:R-:W-:Y:S01]  /*4ed0*/  UMOV UR30, 0x0 ;  /* 0x00000000001e7882 */ /* 0x000fe20000000000 */
[----:B------:R-:W-:Y:S01]  /*4ee0*/  UMOV UR31, 0x4108490 ;  /* 0x04108490001f7882 */ /* 0x000fe20000000000 */
[----:B------:R-:W-:Y:S01]  /*4ef0*/  UMOV UR28, 0x0 ;  /* 0x00000000001c7882 */ /* 0x000fe20000000000 */
[----:B------:R-:W-:Y:S01]  /*4f00*/  UMOV UR29, 0x4108490 ;  /* 0x04108490001d7882 */ /* 0x000fe20000000000 */
[----:B------:R0:W-:Y:S01]  /*4f10*/  UTCHMMA gdesc[UR18], gdesc[UR20], tmem[UR9], tmem[UR32], idesc[UR33], !UPT ;  /* 0x00ff2014120075ea */ /* 0x0001e2000f800009 */
[----:B------:R-:W-:Y:S01]  /*4f20*/  UMOV UR36, 0x0 ;  /* 0x0000000000247882 */ /* 0x000fe20000000000 */
[----:B------:R-:W-:Y:S01]  /*4f30*/  UMOV UR37, 0x4108490 ;  /* 0x0410849000257882 */ /* 0x000fe20000000000 */
[----:B------:R0:W-:Y:S01]  /*4f40*/  UTCHMMA gdesc[UR38], gdesc[UR46], tmem[UR9], tmem[UR30], idesc[UR31], UPT ;  /* 0x00ff1e2e260075ea */ /* 0x0001e2000b800009 */
        /* <DEDUP_REMOVED lines=8> */
[----:B------:R-:W-:Y:S01]  /*4fd0*/  UMOV UR7, URZ ;  /* 0x000000ff00077c82 */ /* 0x000fe20008000000 */
[----:B------:R0:W-:Y:S01]  /*4fe0*/  UTCHMMA gdesc[UR56], gdesc[UR58], tmem[UR9], tmem[UR34], idesc[UR35], UPT ;  /* 0x00ff223a380075ea */ /* 0x0001e2000b800009 */
[----:B------:R-:W-:Y:S01]  /*4ff0*/  UMOV UR44, 0x0 ;  /* 0x00000000002c7882 */ /* 0x000fe20000000000 */
[----:B------:R-:W-:Y:S01]  /*5000*/  UMOV UR45, 0x4108490 ;  /* 0x04108490002d7882 */ /* 0x000fe20000000000 */
[----:B------:R0:W-:Y:S01]  /*5010*/  UTCHMMA gdesc[UR60], gdesc[UR62], tmem[UR9], tmem[UR42], idesc[UR43], UPT ;  /* 0x00ff2a3e3c0075ea */ /* 0x0001e2000b800009 */
[----:B------:R-:W-:Y:S01]  /*5020*/  UMOV UR6, UR6 ;  /* 0x0000000600067c82 */ /* 0x000fe20008000000 */
[----:B------:R0:W-:Y:S01]  /*5030*/  UTCHMMA gdesc[UR64], gdesc[UR66], tmem[UR9], tmem[UR40], idesc[UR41], UPT ;  /* 0x00ff2842400075ea */ /* 0x0001e2000b800009 */
[----:B------:R0:W-:Y:S01]  /*5040*/  UTCHMMA gdesc[UR68], gdesc[UR70], tmem[UR9], tmem[UR44], idesc[UR45], UPT ;  /* 0x00ff2c46440075ea */ /* 0x0001e2000b800009 */
[----:B------:R0:W-:Y:S01]  /*5050*/  UTCBAR [UR6], URZ ;  /* 0x000000ff060073e9 */ /* 0x0001e200080000ff */
[----:B------:R-:W-:Y:S01]  /*5060*/  NOP ;  /* 0x0000000000007918 */ /* 0x000fe20000000000 */
.L_x_6:
[----:B------:R-:W-:Y:S05]  /*5070*/  @!P4 BRA `(.L_x_7) ;  /* 0x000000140094c947 */ /* 0x000fea0003800000 */
[----:B------:R-:W-:Y:S01]  /*5080*/  VIADD R62, R62, 0xffffff80 ;  /* 0xffffff803e3e7836 */ /* 0x000fe20000000000 */
[----:B0-----:R-:W-:Y:S02]  /*5090*/  UIADD3.64 UR20, UPT, UPT, UR26, 0x80, URZ ;  /* 0x000000801a147897 */ /* 0x001fe4000fffe0ff */
[----:B------:R-:W-:Y:S02]  /*50a0*/  UIADD3.64 UR28, UPT, UPT, UR24, 0x2, URZ ;  /* 0x00000002181c7897 */ /* 0x000fe4000fffe0ff */
[----:B------:R-:W-:Y:S02]  /*50b0*/  UIADD3.64 UR30, UPT, UPT, UR26, 0x100, URZ ;  /* 0x000001001a1e7897 */ /* 0x000fe4000fffe0ff */
        /* <DEDUP_REMOVED lines=10> */
[----:B------:R-:W-:-:S10]  /*5160*/  UMOV UR5, URZ ;  /* 0x000000ff00057c82 */ /* 0x000fd40008000000 */
.L_x_10:
[----:B------:R-:W-:Y:S01]  /*5170*/  USHF.L.U32 UR4, UR4, 0x1f, URZ ;  /* 0x0000001f04047899 */ /* 0x000fe200080006ff */
[----:B------:R-:W-:-:S04]  /*5180*/  IMAD.WIDE R130, R133, 0x2, R130 ;  /* 0x0000000285827825 */ /* 0x000fc800078e0282 */
[----:B------:R-:W-:-:S04]  /*5190*/  IMAD.WIDE R128, R133, 0x2, R128 ;  /* 0x0000000285807825 */ /* 0x000fc800078e0280 */
[----:B------:R-:W-:-:S04]  /*51a0*/  IMAD.U32 R142, RZ, RZ, UR4 ;  /* 0x00000004ff8e7e24 */ /* 0x000fc8000f8e00ff */
[----:B------:R-:W0:Y:S02]  /*51b0*/  SYNCS.PHASECHK.TRANS64.TRYWAIT P3, [UR12], R142 ;  /* 0x0000008eff0075a7 */ /* 0x000e24000806110c */
[----:B0-----:R-:W-:Y:S05]  /*51c0*/  @!P3 BRA `(.L_x_8) ;  /* 0x00000020005cb947 */ /* 0x001fea0003800000 */
.L_x_16:
[-C--:B------:R-:W-:Y:S01]  /*51d0*/  ISETP.GE.AND P3, PT, R136, R62.reuse, PT ;  /* 0x0000003e8800720c */ /* 0x080fe20003f66270 */
[----:B------:R-:W-:Y:S01]  /*51e0*/  IMAD.WIDE R64, R203, 0x2, R64 ;  /* 0x00000002cb407825 */ /* 0x000fe200078e0240 */
[-C--:B------:R-:W-:Y:S02]  /*51f0*/  ISETP.GE.AND P4, PT, R195, R62.reuse, PT ;  /* 0x0000003ec300720c */ /* 0x080fe40003f86270 */
[-C--:B------:R-:W-:Y:S01]  /*5200*/  ISETP.GE.AND P6, PT, R193, R62.reuse, PT ;  /* 0x0000003ec100720c */ /* 0x080fe20003fc6270 */
[----:B------:R-:W-:Y:S01]  /*5210*/  IMAD.WIDE R68, R203, 0x2, R68 ;  /* 0x00000002cb447825 */ /* 0x000fe200078e0244 */
[----:B------:R-:W-:Y:S02]  /*5220*/  ISETP.GE.AND P5, PT, R197, R62, PT ;  /* 0x0000003ec500720c */ /* 0x000fe40003fa6270 */
[----:B------:R-:W-:Y:S01]  /*5230*/  PRMT R205, RZ, 0x7610, R205 ;  /* 0x00007610ffcd7816 */ /* 0x000fe200000000cd */
[----:B------:R-:W-:Y:S01]  /*5240*/  IMAD.WIDE R70, R203, 0x2, R70 ;  /* 0x00000002cb467825 */ /* 0x000fe200078e0246 */
[----:B------:R-:W-:-:S02]  /*5250*/  PRMT R142, RZ, 0x7610, R142 ;  /* 0x00007610ff8e7816 */ /* 0x000fc4000000008e */
[----:B------:R-:W-:Y:S01]  /*5260*/  PRMT R211, RZ, 0x7610, R211 ;  /* 0x00007610ffd37816 */ /* 0x000fe200000000d3 */
[----:B------:R-:W-:Y:S01]  /*5270*/  IMAD.WIDE R66, R203, 0x2, R66 ;  /* 0x00000002cb427825 */ /* 0x000fe200078e0242 */
[----:B------:R-:W-:Y:S01]  /*5280*/  PRMT R144, RZ, 0x7610, R144 ;  /* 0x00007610ff907816 */ /* 0x000fe20000000090 */
[----:B------:R-:W2:Y:S01]  /*5290*/  @!P3 LDG.E.U16 R205, desc[UR22][R64.64] ;  /* 0x0000001640cdb981 */ /* 0x000ea2000c1e1500 */
[-C--:B------:R-:W-:Y:S01]  /*52a0*/  ISETP.GE.AND P3, PT, R137, R62.reuse, PT ;  /* 0x0000003e8900720c */ /* 0x080fe20003f66270 */
[----:B------:R-:W-:Y:S02]  /*52b0*/  IMAD.WIDE R14, R203, 0x2, R14 ;  /* 0x00000002cb0e7825 */ /* 0x000fe400078e020e */
[----:B------:R-:W3:Y:S01]  /*52c0*/  @!P4 LDG.E.U16 R142, desc[UR22][R68.64] ;  /* 0x00000016448ec981 */ /* 0x000ee2000c1e1500 */
[-C--:B------:R-:W-:Y:S01]  /*52d0*/  ISETP.GE.AND P4, PT, R165, R62.reuse, PT ;  /* 0x0000003ea500720c */ /* 0x080fe20003f86270 */
[----:B------:R-:W-:Y:S02]  /*52e0*/  IMAD.WIDE R16, R203, 0x2, R16 ;  /* 0x00000002cb107825 */ /* 0x000fe400078e0210 */
[----:B------:R-:W4:Y:S01]  /*52f0*/  @!P6 LDG.E.U16 R211, desc[UR22][R66.64] ;  /* 0x0000001642d3e981 */ /* 0x000f22000c1e1500 */
[----:B------:R-:W-:Y:S01]  /*5300*/  ISETP.GE.AND P6, PT, R139, R62, PT ;  /* 0x0000003e8b00720c */ /* 0x000fe20003fc6270 */
[----:B------:R-:W-:-:S02]  /*5310*/  IMAD.WIDE R6, R203, 0x2, R6 ;  /* 0x00000002cb067825 */ /* 0x000fc400078e0206 */
[----:B------:R-:W5:Y:S01]  /*5320*/  @!P5 LDG.E.U16 R144, desc[UR22][R70.64] ;  /* 0x000000164690d981 */ /* 0x000f62000c1e1500 */
[-C--:B------:R-:W-:Y:S01]  /*5330*/  ISETP.GE.AND P5, PT, R167, R62.reuse, PT ;  /* 0x0000003ea700720c */ /* 0x080fe20003fa6270 */
[C---:B------:R-:W-:Y:S01]  /*5340*/  IMAD.WIDE R10, R203.reuse, 0x2, R10 ;  /* 0x00000002cb0a7825 */ /* 0x040fe200078e020a */
[----:B------:R-:W-:Y:S02]  /*5350*/  PRMT R213, RZ, 0x7610, R213 ;  /* 0x00007610ffd57816 */ /* 0x000fe400000000d5 */
[----:B------:R-:W-:Y:S01]  /*5360*/  PRMT R146, RZ, 0x7610, R146 ;  /* 0x00007610ff927816 */ /* 0x000fe20000000092 */
[----:B------:R-:W-:Y:S01]  /*5370*/  IMAD.WIDE R12, R203, 0x2, R12 ;  /* 0x00000002cb0c7825 */ /* 0x000fe200078e020c */
[----:B------:R-:W-:Y:S02]  /*5380*/  PRMT R215, RZ, 0x7610, R215 ;  /* 0x00007610ffd77816 */ /* 0x000fe400000000d7 */
[----:B------:R-:W-:Y:S01]  /*5390*/  PRMT R148, RZ, 0x7610, R148 ;  /* 0x00007610ff947816 */ /* 0x000fe20000000094 */
[----:B------:R-:W3:Y:S01]  /*53a0*/  @!P3 LDG.E.U16 R213, desc[UR22][R16.64] ;  /* 0x0000001610d5b981 */ /* 0x000ee2000c1e1500 */
[----:B------:R-:W-:Y:S01]  /*53b0*/  ISETP.GE.AND P3, PT, R141, R62, PT ;  /* 0x0000003e8d00720c */ /* 0x000fe20003f66270 */
[----:B------:R-:W-:-:S02]  /*53c0*/  IMAD.WIDE R8, R203, 0x2, R8 ;  /* 0x00000002cb087825 */ /* 0x000fc400078e0208 */
[----:B------:R-:W3:Y:S01]  /*53d0*/  @!P4 LDG.E.U16 R146, desc[UR22][R14.64] ;  /* 0x000000160e92c981 */ /* 0x000ee2000c1e1500 */
[-C--:B------:R-:W-:Y:S01]  /*53e0*/  ISETP.GE.AND P4, PT, R169, R62.reuse, PT ;  /* 0x0000003ea900720c */ /* 0x080fe20003f86270 */
[----:B------:R-:W-:Y:S02]  /*53f0*/  IMAD.WIDE R54, R203, 0x2, R54 ;  /* 0x00000002cb367825 */ /* 0x000fe400078e0236 */
[----:B------:R-:W5:Y:S01]  /*5400*/  @!P6 LDG.E.U16 R215, desc[UR22][R12.64] ;  /* 0x000000160cd7e981 */ /* 0x000f62000c1e1500 */
[-C--:B------:R-:W-:Y:S01]  /*5410*/  ISETP.GE.AND P6, PT, R147, R62.reuse, PT ;  /* 0x0000003e9300720c */ /* 0x080fe20003fc6270 */
[----:B------:R-:W-:Y:S02]  /*5420*/  IMAD.WIDE R56, R203, 0x2, R56 ;  /* 0x00000002cb387825 */ /* 0x000fe400078e0238 */
[----:B------:R-:W5:Y:S01]  /*5430*/  @!P5 LDG.E.U16 R148, desc[UR22][R10.64] ;  /* 0x000000160a94d981 */ /* 0x000f62000c1e1500 */
[----:B------:R-:W-:Y:S01]  /*5440*/  ISETP.GE.AND P5, PT, R171, R62, PT ;  /* 0x0000003eab00720c */ /* 0x000fe20003fa6270 */
[----:B------:R-:W-:Y:S01]  /*5450*/  IMAD.WIDE R2, R203, 0x2, R2 ;  /* 0x00000002cb027825 */ /* 0x000fe200078e0202 */
[----:B------:R-:W-:-:S02]  /*5460*/  PRMT R217, RZ, 0x7610, R217 ;  /* 0x00007610ffd97816 */ /* 0x000fc400000000d9 */
[----:B------:R-:W-:Y:S01]  /*5470*/  PRMT R150, RZ, 0x7610, R150 ;  /* 0x00007610ff967816 */ /* 0x000fe20000000096 */
[----:B------:R-:W-:Y:S01]  /*5480*/  IMAD.WIDE R4, R203, 0x2, R4 ;  /* 0x00000002cb047825 */ /* 0x000fe200078e0204 */
[----:B------:R-:W-:Y:S02]  /*5490*/  PRMT R219, RZ, 0x7610, R219 ;  /* 0x00007610ffdb7816 */ /* 0x000fe400000000db */
[----:B------:R-:W-:Y:S01]  /*54a0*/  PRMT R152, RZ, 0x7610, R152 ;  /* 0x00007610ff987816 */ /* 0x000fe20000000098 */
[----:B------:R-:W5:Y:S01]  /*54b0*/  @!P3 LDG.E.U16 R217, desc[UR22][R8.64] ;  /* 0x0000001608d9b981 */ /* 0x000f62000c1e1500 */
[-C--:B------:R-:W-:Y:S01]  /*54c0*/  ISETP.GE.AND P3, PT, R143, R62.reuse, PT ;  /* 0x0000003e8f00720c */ /* 0x080fe20003f66270 */
[----:B------:R-:W-:Y:S02]  /*54d0*/  IMAD.WIDE R46, R203, 0x2, R46 ;  /* 0x00000002cb2e7825 */ /* 0x000fe400078e022e */
[----:B------:R-:W5:Y:S01]  /*54e0*/  @!P4 LDG.E.U16 R150, desc[UR22][R6.64] ;  /* 0x000000160696c981 */ /* 0x000f62000c1e1500 */
[----:B------:R-:W-:Y:S01]  /*54f0*/  ISETP.GE.AND P4, PT, R173, R62, PT ;  /* 0x0000003ead00720c */ /* 0x000fe20003f86270 */
[----:B------:R-:W-:-:S02]  /*5500*/  IMAD.WIDE R48, R203, 0x2, R48 ;  /* 0x00000002cb307825 */ /* 0x000fc400078e0230 */
[----:B------:R-:W5:Y:S01]  /*5510*/  @!P6 LDG.E.U16 R219, desc[UR22][R4.64] ;  /* 0x0000001604dbe981 */ /* 0x000f62000c1e1500 */
[-C--:B------:R-:W-:Y:S01]  /*5520*/  ISETP.GE.AND P6, PT, R145, R62.reuse, PT ;  /* 0x0000003e9100720c */ /* 0x080fe20003fc6270 */
[----:B------:R-:W-:Y:S02]  /*5530*/  IMAD.WIDE R38, R203, 0x2, R38 ;  /* 0x00000002cb267825 */ /* 0x000fe400078e0226 */
[----:B------:R-:W5:Y:S01]  /*5540*/  @!P5 LDG.E.U16 R152, desc[UR22][R2.64] ;  /* 0x000000160298d981 */ /* 0x000f62000c1e1500 */
[----:B------:R-:W-:Y:S01]  /*5550*/  ISETP.GE.AND P5, PT, R175, R62, PT ;  /* 0x0000003eaf00720c */ /* 0x000fe20003fa6270 */
[C---:B------:R-:W-:Y:S01]  /*5560*/  IMAD.WIDE R50, R203.reuse, 0x2, R50 ;  /* 0x00000002cb327825 */ /* 0x040fe200078e0232 */
[----:B------:R-:W-:Y:S02]  /*5570*/  PRMT R221, RZ, 0x7610, R221 ;  /* 0x00007610ffdd7816 */ /* 0x000fe400000000dd */
[----:B------:R-:W-:Y:S01]  /*5580*/  PRMT R154, RZ, 0x7610, R154 ;  /* 0x00007610ff9a7816 */ /* 0x000fe2000000009a */
[----:B------:R-:W-:Y:S01]  /*5590*/  IMAD.WIDE R52, R203, 0x2, R52 ;  /* 0x00000002cb347825 */ /* 0x000fe200078e0234 */
[----:B------:R-:W-:-:S02]  /*55a0*/  PRMT R223, RZ, 0x7610, R223 ;  /* 0x00007610ffdf7816 */ /* 0x000fc400000000df */
[----:B------:R-:W-:Y:S01]  /*55b0*/  PRMT R156, RZ, 0x7610, R156 ;  /* 0x00007610ff9c7816 */ /* 0x000fe2000000009c */
[----:B------:R-:W5:Y:S01]  /*55c0*/  @!P3 LDG.E.U16 R221, desc[UR22][R56.64] ;  /* 0x0000001638ddb981 */ /* 0x000f62000c1e1500 */
[-C--:B------:R-:W-:Y:S01]  /*55d0*/  ISETP.GE.AND P3, PT, R149, R62.reuse, PT ;  /* 0x0000003e9500720c */ /* 0x080fe20003f66270 */
[----:B------:R-:W-:Y:S02]  /*55e0*/  IMAD.WIDE R40, R203, 0x2, R40 ;  /* 0x00000002cb287825 */ /* 0x000fe400078e0228 */
        /* <DEDUP_REMOVED lines=14> */
[----:B------:R-:W5:Y:S01]  /*56d0*/  @!P3 LDG.E.U16 R225, desc[UR22][R48.64] ;  /* 0x0000001630e1b981 */ /* 0x000f62000c1e1500 */
[----:B------:R-:W-:Y:S01]  /*56e0*/  ISETP.GE.AND P3, PT, R153, R62, PT ;  /* 0x0000003e9900720c */ /* 0x000fe20003f66270 */
[----:B------:R-:W-:-:S02]  /*56f0*/  IMAD.WIDE R32, R203, 0x2, R32 ;  /* 0x00000002cb207825 */ /* 0x000fc400078e0220 */
        /* <DEDUP_REMOVED lines=25> */
[----:B------:R-:W-:Y:S01]  /*5890*/  IMAD.WIDE R28, R203, 0x2, R28 ;  /* 0x00000002cb1c7825 */ /* 0x000fe200078e021c */
        /* <DEDUP_REMOVED lines=15> */
[----:B------:R-:W-:Y:S01]  /*5990*/  ISETP.GE.AND P5, PT, R191, R62, PT ;  /* 0x0000003ebf00720c */ /* 0x000fe20003fa6270 */
[C---:B------:R-:W-:Y:S01]  /*59a0*/  IMAD.WIDE R88, R133.reuse, 0x2, R88 ;  /* 0x0000000285587825 */ /* 0x040fe200078e0258 */
[----:B------:R-:W-:Y:S02]  /*59b0*/  PRMT R237, RZ, 0x7610, R237 ;  /* 0x00007610ffed7816 */ /* 0x000fe400000000ed */
[----:B------:R-:W-:Y:S01]  /*59c0*/  PRMT R170, RZ, 0x7610, R170 ;  /* 0x00007610ffaa7816 */ /* 0x000fe200000000aa */
[C---:B------:R-:W-:Y:S01]  /*59d0*/  IMAD.WIDE R80, R133.reuse, 0x2, R80 ;  /* 0x0000000285507825 */ /* 0x040fe200078e0250 */
[----:B------:R-:W-:Y:S02]  /*59e0*/  PRMT R239, RZ, 0x7610, R239 ;  /* 0x00007610ffef7816 */ /* 0x000fe400000000ef */
[----:B------:R-:W-:Y:S01]  /*59f0*/  PRMT R172, RZ, 0x7610, R172 ;  /* 0x00007610ffac7816 */ /* 0x000fe200000000ac */
[----:B------:R-:W5:Y:S01]  /*5a00*/  @!P3 LDG.E.U16 R237, desc[UR22][R24.64] ;  /* 0x0000001618edb981 */ /* 0x000f62000c1e1500 */
[----:B------:R-:W-:-:S03]  /*5a10*/  IMAD.WIDE R72, R133, 0x2, R72 ;  /* 0x0000000285487825 */ /* 0x000fc600078e0248 */
[----:B------:R-:W5:Y:S01]  /*5a20*/  @!P6 LDG.E.U16 R239, desc[UR22][R20.64] ;  /* 0x0000001614efe981 */ /* 0x000f62000c1e1500 */
[----:B------:R-:W-:-:S03]  /*5a30*/  IMAD.WIDE R122, R133, 0x2, R122 ;  /* 0x00000002857a7825 */ /* 0x000fc600078e027a */
[----:B------:R-:W5:Y:S01]  /*5a40*/  @!P4 LDG.E.U16 R170, desc[UR22][R22.64] ;  /* 0x0000001616aac981 */ /* 0x000f62000c1e1500 */
[----:B------:R-:W-:-:S03]  /*5a50*/  IMAD.WIDE R114, R133, 0x2, R114 ;  /* 0x0000000285727825 */ /* 0x000fc600078e0272 */
[----:B------:R-:W5:Y:S01]  /*5a60*/  @!P5 LDG.E.U16 R172, desc[UR22][R18.64] ;  /* 0x0000001612acd981 */ /* 0x000f62000c1e1500 */
[C---:B------:R-:W-:Y:S01]  /*5a70*/  IMAD.WIDE R106, R133.reuse, 0x2, R106 ;  /* 0x00000002856a7825 */ /* 0x040fe200078e026a */
[----:B------:R-:W-:Y:S01]  /*5a80*/  BAR.SYNC.DEFER_BLOCKING 0x0 ;  /* 0x0000000000007b1d */ /* 0x000fe20000010000 */
[----:B------:R-:W-:Y:S02]  /*5a90*/  ISETP.GE.AND P3, PT, R138, R62, PT ;  /* 0x0000003e8a00720c */ /* 0x000fe40003f66270 */
[C---:B------:R-:W-:Y:S01]  /*5aa0*/  IMAD.WIDE R98, R133.reuse, 0x2, R98 ;  /* 0x0000000285627825 */ /* 0x040fe200078e0262 */
[----:B------:R-:W-:Y:S02]  /*5ab0*/  PRMT R174, RZ, 0x7610, R174 ;  /* 0x00007610ffae7816 */ /* 0x000fe400000000ae */
[----:B------:R-:W-:Y:S01]  /*5ac0*/  PRMT R182, RZ, 0x7610, R182 ;  /* 0x00007610ffb67816 */ /* 0x000fe200000000b6 */
[----:B------:R-:W-:Y:S01]  /*5ad0*/  IMAD.WIDE R90, R133, 0x2, R90 ;  /* 0x00000002855a7825 */ /* 0x000fe200078e025a */
[----:B------:R-:W-:-:S02]  /*5ae0*/  PRMT R190, RZ, 0x7610, R190 ;  /* 0x00007610ffbe7816 */ /* 0x000fc400000000be */
[----:B------:R-:W-:Y:S01]  /*5af0*/  PRMT R198, RZ, 0x7610, R198 ;  /* 0x00007610ffc67816 */ /* 0x000fe200000000c6 */
[C---:B------:R-:W-:Y:S01]  /*5b00*/  IMAD.WIDE R82, R133.reuse, 0x2, R82 ;  /* 0x0000000285527825 */ /* 0x040fe200078e0252 */
[----:B------:R-:W-:Y:S02]  /*5b10*/  PRMT R206, RZ, 0x7610, R206 ;  /* 0x00007610ffce7816 */ /* 0x000fe400000000ce */
[----:B------:R-:W-:Y:S01]  /*5b20*/  PRMT R214, RZ, 0x7610, R214 ;  /* 0x00007610ffd67816 */ /* 0x000fe200000000d6 */
[C---:B------:R-:W-:Y:S01]  /*5b30*/  IMAD.WIDE R74, R133.reuse, 0x2, R74 ;  /* 0x00000002854a7825 */ /* 0x040fe200078e024a */
[----:B------:R-:W-:Y:S02]  /*5b40*/  PRMT R222, RZ, 0x7610, R222 ;  /* 0x00007610ffde7816 */ /* 0x000fe400000000de */
[----:B------:R-:W-:Y:S01]  /*5b50*/  PRMT R232, RZ, 0x7610, R232 ;  /* 0x00007610ffe87816 */ /* 0x000fe200000000e8 */
[----:B------:R-:W-:Y:S01]  /*5b60*/  IMAD.WIDE R124, R133, 0x2, R124 ;  /* 0x00000002857c7825 */ /* 0x000fe200078e027c */
[----:B------:R-:W-:-:S02]  /*5b70*/  PRMT R176, RZ, 0x7610, R176 ;  /* 0x00007610ffb07816 */ /* 0x000fc400000000b0 */
[----:B------:R-:W-:Y:S01]  /*5b80*/  PRMT R184, RZ, 0x7610, R184 ;  /* 0x00007610ffb87816 */ /* 0x000fe200000000b8 */
[C---:B------:R-:W-:Y:S01]  /*5b90*/  IMAD.WIDE R116, R133.reuse, 0x2, R116 ;  /* 0x0000000285747825 */ /* 0x040fe200078e0274 */
[----:B------:R-:W-:Y:S01]  /*5ba0*/  PRMT R192, RZ, 0x7610, R192 ;  /* 0x00007610ffc07816 */ /* 0x000fe200000000c0 */
[----:B------:R-:W5:Y:S01]  /*5bb0*/  @!P3 LDG.E.U16 R174, desc[UR22][R72.64] ;  /* 0x0000001648aeb981 */ /* 0x000f62000c1e1500 */
        /* <DEDUP_REMOVED lines=41> */
[----:B------:R-:W-:-:S02]  /*5e50*/  IMAD.WIDE R86, R133, 0x2, R86 ;  /* 0x0000000285567825 */ /* 0x000fc400078e0256 */
[----:B------:R-:W5:Y:S02]  /*5e60*/  @!P3 LDG.E.U16 R200, desc[UR22][R98.64] ;  /* 0x0000001662c8b981 */ /* 0x000f64000c1e1500 */
[C---:B------:R-:W-:Y:S02]  /*5e70*/  IMAD.WIDE R78, R133.reuse, 0x2, R78 ;  /* 0x00000002854e7825 */ /* 0x040fe400078e024e */
[----:B------:R-:W5:Y:S02]  /*5e80*/  @!P3 LDG.E.U16 R208, desc[UR22][R106.64] ;  /* 0x000000166ad0b981 */ /* 0x000f64000c1e1500 */
[----:B------:R-:W-:Y:S02]  /*5e90*/  IMAD.WIDE R58, R133, 0x2, R58 ;  /* 0x00000002853a7825 */ /* 0x000fe400078e023a */
[----:B------:R-:W5:Y:S04]  /*5ea0*/  @!P3 LDG.E.U16 R216, desc[UR22][R114.64] ;  /* 0x0000001672d8b981 */ /* 0x000f68000c1e1500 */
        /* <DEDUP_REMOVED lines=18> */
[----:B--2---:R0:W-:Y:S04]  /*5fd0*/  STS.U16 [R140+UR10+0x8000], R205 ;  /* 0x008000cd8c007988 */ /* 0x0041e8000800040a */
[----:B----4-:R0:W-:Y:S04]  /*5fe0*/  STS.U16 [R140+UR10+0x8400], R211 ;  /* 0x008400d38c007988 */ /* 0x0101e8000800040a */
[----:B---3--:R0:W-:Y:S04]  /*5ff0*/  STS.U16 [R140+UR10+0x8800], R213 ;  /* 0x008800d58c007988 */ /* 0x0081e8000800040a */
[----:B-----5:R0:W-:Y:S04]  /*6000*/  STS.U16 [R140+UR10+0x8c00], R215 ;  /* 0x008c00d78c007988 */ /* 0x0201e8000800040a */
        /* <DEDUP_REMOVED lines=60> */
[----:B------:R1:W-:Y:S06]  /*63d0*/  MEMBAR.ALL.CTA ;  /* 0x0000000000007992 */ /* 0x0003ec0000008000 */
[----:B-1----:R-:W1:Y:S01]  /*63e0*/  FENCE.VIEW.ASYNC.S ;  /* 0x00000000000073c6 */ /* 0x002e620000000000 */
[----:B------:R-:W-:-:S04]  /*63f0*/  ULEA UR12, UR8, UR10, 0x3 ;  /* 0x0000000a080c7291 */ /* 0x000fc8000f8e18ff */
[----:B------:R-:W-:Y:S01]  /*6400*/  UIADD3 UR12, UPT, UPT, UR12, 0x10000, URZ ;  /* 0x000100000c0c7890 */ /* 0x000fe2000fffe0ff */
[----:B-1----:R-:W-:Y:S06]  /*6410*/  BAR.SYNC.DEFER_BLOCKING 0x0 ;  /* 0x0000000000007b1d */ /* 0x002fec0000010000 */
[----:B0-----:R-:W-:Y:S05]  /*6420*/  @P0 BRA `(.L_x_9) ;  /* 0x00000000007c0947 */ /* 0x001fea0003800000 */
[----:B------:R-:W-:Y:S01]  /*6430*/  UMOV UR15, 0x40004040 ;  /* 0x40004040000f7882 */ /* 0x000fe20000000000 */
[----:B------:R-:W-:Y:S01]  /*6440*/  UMOV UR17, 0x40004040 ;  /* 0x4000404000117882 */ /* 0x000fe20000000000 */
[----:B------:R-:W-:Y:S01]  /*6450*/  UMOV UR18, 0x0 ;  /* 0x0000000000127882 */ /* 0x000fe20000000000 */
[----:B------:R-:W-:Y:S01]  /*6460*/  UMOV UR19, 0x4108490 ;  /* 0x0410849000137882 */ /* 0x000fe20000000000 */
[----:B------:R-:W-:Y:S01]  /*6470*/  UMOV UR50, 0x0 ;  /* 0x0000000000327882 */ /* 0x000fe20000000000 */
[----:B------:R-:W-:Y:S01]  /*6480*/  UMOV UR51, 0x4108490 ;  /* 0x0410849000337882 */ /* 0x000fe20000000000 */
        /* <DEDUP_REMOVED lines=14> */
[----:B------:R-:W-:Y:S01]  /*6570*/  UMOV UR6, UR12 ;  /* 0x0000000c00067c82 */ /* 0x000fe20008000000 */
        /* <DEDUP_REMOVED lines=10> */
.L_x_9:
[----:B------:R-:W-:Y:S01]  /*6620*/  UIADD3 UR8, UPT, UPT, UR8, 0x1, URZ ;  /* 0x0000000108087890 */ /* 0x000fe2000fffe0ff */
[----:B------:R-:W-:Y:S02]  /*6630*/  VIADD R132, R132, 0xffffffff ;  /* 0xffffffff84847836 */ /* 0x000fe40000000000 */
[----:B------:R-:W-:Y:S01]  /*6640*/  VIADD R62, R62, 0xffffff80 ;  /* 0xffffff803e3e7836 */ /* 0x000fe20000000000 */
[----:B------:R-:W-:Y:S02]  /*6650*/  UISETP.GT.AND UP0, UPT, UR8, 0x1, UPT ;  /* 0x000000010800788c */ /* 0x000fe4000bf04270 */
[----:B------:R-:W-:Y:S02]  /*6660*/  ISETP.NE.U32.AND P3, PT, R132, RZ, PT ;  /* 0x000000ff8400720c */ /* 0x000fe40003f65070 */
[----:B0-----:R-:W-:Y:S02]  /*6670*/  USEL UR4, URZ, 0x1, !UP0 ;  /* 0x00000001ff047887 */ /* 0x001fe4000c000000 */
[----:B------:R-:W-:-:S02]  /*6680*/  USEL UR8, UR8, URZ, !UP0 ;  /* 0x000000ff08087287 */ /* 0x000fc4000c000000 */
[----:B------:R-:W-:-:S03]  /*6690*/  ULOP3.LUT UR6, UR5, UR4, URZ, 0x3c, !UPT ;  /* 0x0000000405067292 */ /* 0x000fc6000f8e3cff */
[----:B------:R-:W-:-:S04]  /*66a0*/  UMOV UR4, UR5 ;  /* 0x0000000500047c82 */ /* 0x000fc80008000000 */
[----:B------:R-:W-:Y:S01]  /*66b0*/  UMOV UR5, UR6 ;  /* 0x0000000600057c82 */ /* 0x000fe20008000000 */
[----:B------:R-:W-:Y:S05]  /*66c0*/  @P3 BRA `(.L_x_10) ;  /* 0xffffffe800a83947 */ /* 0x000fea000383ffff */
.L_x_7:
[----:B------:R-:W-:-:S13]  /*66d0*/  ISETP.GE.AND P0, PT, R63, 0x80, PT ;  /* 0x000000803f00780c */ /* 0x000fda0003f06270 */
[----:B------:R-:W-:Y:S05]  /*66e0*/  @!P0 BRA `(.L_x_11) ;  /* 0x0000000000108947 */ /* 0x000fea0003800000 */
[----:B------:R-:W-:-:S06]  /*66f0*/  USHF.L.U32 UR4, UR4, 0x1f, URZ ;  /* 0x0000001f04047899 */ /* 0x000fcc00080006ff */
[----:B------:R-:W-:-:S04]  /*6700*/  IMAD.U32 R2, RZ, RZ, UR4 ;  /* 0x00000004ff027e24 */ /* 0x000fc8000f8e00ff */
[----:B------:R-:W1:Y:S02]  /*6710*/  SYNCS.PHASECHK.TRANS64.TRYWAIT P0, [UR12], R2 ;  /* 0x00000002ff0075a7 */ /* 0x000e64000800110c */
[----:B-1----:R-:W-:Y:S05]  /*6720*/  @!P0 BRA `(.L_x_12) ;  /* 0x0000000c00108947 */ /* 0x002fea0003800000 */
.L_x_11:
[----:B------:R-:W-:Y:S01]  /*6730*/  BAR.SYNC.DEFER_BLOCKING 0x0 ;  /* 0x0000000000007b1d */ /* 0x000fe20000010000 */
[C---:B------:R-:W-:Y:S01]  /*6740*/  IMAD.SHL.U32 R2, R0.reuse, 0x20, RZ ;  /* 0x0000002000027824 */ /* 0x040fe200078e00ff */
[--C-:B------:R-:W-:Y:S01]  /*6750*/  SHF.R.S32.HI R22, RZ, 0x5, R0.reuse ;  /* 0x00000005ff167819 */ /* 0x100fe20000011400 */
[C---:B------:R-:W-:Y:S01]  /*6760*/  IMAD.SHL.U32 R3, R0.reuse, 0x10, RZ ;  /* 0x0000001000037824 */ /* 0x040fe200078e00ff */
[----:B------:R-:W-:Y:S01]  /*6770*/  SHF.R.S32.HI R23, RZ, 0x2, R0 ;  /* 0x00000002ff177819 */ /* 0x000fe20000011400 */
[----:B------:R-:W-:Y:S01]  /*6780*/  IMAD.SHL.U32 R21, R0, 0x4, RZ ;  /* 0x0000000400157824 */ /* 0x000fe200078e00ff */
[----:B------:R-:W-:Y:S01]  /*6790*/  LOP3.LUT R2, R2, 0x300, RZ, 0xc0, !PT ;  /* 0x0000030002027812 */ /* 0x000fe200078ec0ff */
[----:B------:R-:W-:Y:S01]  /*67a0*/  IMAD.SHL.U32 R0, R0, 0x80, RZ ;  /* 0x0000008000007824 */ /* 0x000fe200078e00ff */
[----:B------:R-:W-:Y:S01]  /*67b0*/  LOP3.LUT R20, R3, 0x30, RZ, 0xc0, !PT ;  /* 0x0000003003147812 */ /* 0x000fe200078ec0ff */
[----:B------:R-:W1:Y:S01]  /*67c0*/  LDCU.128 UR12, c[0x0][0x390] ;  /* 0x00007200ff0c77ac */ /* 0x000e620008000c00 */
[----:B------:R-:W-:-:S02]  /*67d0*/  LOP3.LUT R3, R2, 0x870, R3, 0xf8, !PT ;  /* 0x0000087002037812 */ /* 0x000fc400078ef803 */
[----:B------:R-:W-:Y:S01]  /*67e0*/  SGXT R2, R22, 0x1 ;  /* 0x000000011602781a */ /* 0x000fe20000000200 */
[----:B------:R-:W2:Y:S01]  /*67f0*/  LDCU UR4, c[0x0][0x3b4] ;  /* 0x00007680ff0477ac */ /* 0x000ea20008000800 */
[----:B------:R-:W-:Y:S02]  /*6800*/  LOP3.LUT R21, R20, 0x3c0, R21, 0xf8, !PT ;  /* 0x000003c014157812 */ /* 0x000fe400078ef815 */
[----:B------:R-:W-:Y:S01]  /*6810*/  LOP3.LUT R2, R3, 0x1040, R2, 0x78, !PT ;  /* 0x0000104003027812 */ /* 0x000fe200078e7802 */
[----:B------:R-:W3:Y:S01]  /*6820*/  LDCU UR5, c[0x0][0x3b8] ;  /* 0x00007700ff0577ac */ /* 0x000ee20008000800 */
[----:B------:R-:W-:Y:S02]  /*6830*/  LEA R3, R224, UR10, 0x1 ;  /* 0x0000000ae0037c11 */ /* 0x000fe4000f8e08ff */
[----:B------:R-:W-:Y:S02]  /*6840*/  SGXT R20, R23, 0x1 ;  /* 0x000000011714781a */ /* 0x000fe40000000200 */
[----:B------:R-:W-:Y:S01]  /*6850*/  LOP3.LUT R0, R0, 0x400, RZ, 0xc0, !PT ;  /* 0x0000040000007812 */ /* 0x000fe200078ec0ff */
[----:B------:R-:W-:Y:S01]  /*6860*/  IMAD.IADD R2, R2, 0x1, R3 ;  /* 0x0000000102027824 */ /* 0x000fe200078e0203 */
[----:B------:R-:W4:Y:S02]  /*6870*/  @!P2 SYNCS.CCTL.IV [UR10+0x10000] ;  /* 0x01000000ff00a9b1 */ /* 0x000f24000800000a */
[----:B----4-:R-:W-:Y:S01]  /*6880*/  BAR.SYNC.DEFER_BLOCKING 0x0 ;  /* 0x0000000000007b1d */ /* 0x010fe20000010000 */
[----:B------:R-:W-:-:S02]  /*6890*/  LOP3.LUT R21, R21, 0x1040, R20, 0x78, !PT ;  /* 0x0000104015157812 */ /* 0x000fc400078e7814 */
[C---:B-1----:R-:W-:Y:S02]  /*68a0*/  ISETP.GE.AND P0, PT, R134.reuse, UR14, PT ;  /* 0x0000000e86007c0c */ /* 0x042fe4000bf06270 */
[----:B------:R-:W-:Y:S01]  /*68b0*/  IADD3 R21, PT, PT, R21, UR10, R0 ;  /* 0x0000000a15157c10 */ /* 0x000fe2000fffe000 */
[----:B--2---:R-:W-:Y:S01]  /*68c0*/  IMAD R134, R134, UR4, RZ ;  /* 0x0000000486867c24 */ /* 0x004fe2000f8e02ff */
[C---:B------:R-:W-:Y:S01]  /*68d0*/  LOP3.LUT R0, R135.reuse, R136, RZ, 0xfc, !PT ;  /* 0x0000008887007212 */ /* 0x040fe200078efcff */
[----:B------:R-:W-:Y:S01]  /*68e0*/  LDTM.16dp32bit_t0_t15.x16 R4, tmem[UR11] ;  /* 0x0000000b000479ee */ /* 0x000fe20008a00000 */
[----:B------:R-:W1:Y:S01]  /*68f0*/  LDTM.16dp32bit_t16_t31.x16 R4, tmem[UR11+0x10] ;  /* 0x0000100b000479ee */ /* 0x000e620008a20000 */
[C-C-:B------:R-:W-:Y:S02]  /*6900*/  LOP3.LUT R30, R135.reuse, 0x14, R136.reuse, 0xfe, !PT ;  /* 0x00000014871e7812 */ /* 0x140fe400078efe88 */
[C---:B------:R-:W-:Y:S01]  /*6910*/  ISETP.LT.AND P3, PT, R0.reuse, UR15, !P0 ;  /* 0x0000000f00007c0c */ /* 0x040fe2000c761270 */
[----:B---3--:R-:W-:Y:S01]  /*6920*/  IMAD R0, R0, UR5, RZ ;  /* 0x0000000500007c24 */ /* 0x008fe2000f8e02ff */
[----:B------:R-:W-:-:S02]  /*6930*/  LOP3.LUT R29, R135, 0x2c, R136, 0xfe, !PT ;  /* 0x0000002c871d7812 */ /* 0x000fc400078efe88 */
[C-C-:B------:R-:W-:Y:S02]  /*6940*/  LOP3.LUT R27, R135.reuse, 0x34, R136.reuse, 0xfe, !PT ;  /* 0x00000034871b7812 */ /* 0x140fe400078efe88 */
[C-C-:B------:R-:W-:Y:S02]  /*6950*/  LOP3.LUT R28, R135.reuse, 0x30, R136.reuse, 0xfe, !PT ;  /* 0x00000030871c7812 */ /* 0x140fe400078efe88 */
[C-C-:B------:R-:W-:Y:S02]  /*6960*/  LOP3.LUT R26, R135.reuse, 0x38, R136.reuse, 0xfe, !PT ;  /* 0x00000038871a7812 */ /* 0x140fe400078efe88 */
[----:B------:R-:W-:Y:S01]  /*6970*/  LOP3.LUT R24, R135, 0x3c, R136, 0xfe, !PT ;  /* 0x0000003c87187812 */ /* 0x000fe200078efe88 */
[----:B------:R-:W2:Y:S01]  /*6980*/  @!P2 SYNCS.CCTL.IV [UR10+0x10008] ;  /* 0x01000800ff00a9b1 */ /* 0x000ea2000800000a */
[----:B------:R-:W-:Y:S01]  /*6990*/  NOP ;  /* 0x0000000000007918 */ /* 0x000fe20000000000 */
[----:B-1----:R-:W-:Y:S02]  /*69a0*/  F2FP.BF16.F32.PACK_AB R4, R8, R4 ;  /* 0x000000040804723e */ /* 0x002fe400000010ff */
[----:B------:R-:W-:-:S02]  /*69b0*/  F2FP.BF16.F32.PACK_AB R5, R9, R5 ;  /* 0x000000050905723e */ /* 0x000fc400000010ff */
[----:B------:R-:W-:Y:S02]  /*69c0*/  F2FP.BF16.F32.PACK_AB R6, R10, R6 ;  /* 0x000000060a06723e */ /* 0x000fe400000010ff */
[----:B------:R-:W-:Y:S02]  /*69d0*/  F2FP.BF16.F32.PACK_AB R7, R11, R7 ;  /* 0x000000070b07723e */ /* 0x000fe400000010ff */
[----:B------:R-:W-:Y:S02]  /*69e0*/  F2FP.BF16.F32.PACK_AB R12, R16, R12 ;  /* 0x0000000c100c723e */ /* 0x000fe400000010ff */
[----:B------:R-:W-:Y:S01]  /*69f0*/  F2FP.BF16.F32.PACK_AB R13, R17, R13 ;  /* 0x0000000d110d723e */ /* 0x000fe200000010ff */
[----:B--2---:R1:W-:Y:S01]  /*6a00*/  STSM.16.M88.4 [R2], R4 ;  /* 0x0000000402007844 */ /* 0x0043e20000000200 */
[----:B------:R-:W-:Y:S02]  /*6a10*/  F2FP.BF16.F32.PACK_AB R14, R18, R14 ;  /* 0x0000000e120e723e */ /* 0x000fe400000010ff */
[----:B------:R-:W-:-:S02]  /*6a20*/  F2FP.BF16.F32.PACK_AB R15, R19, R15 ;  /* 0x0000000f130f723e */ /* 0x000fc400000010ff */
[C-C-:B------:R-:W-:Y:S02]  /*6a30*/  LOP3.LUT R9, R135.reuse, 0x10, R136.reuse, 0xfe, !PT ;  /* 0x0000001087097812 */ /* 0x140fe400078efe88 */
[C-C-:B------:R-:W-:Y:S01]  /*6a40*/  LOP3.LUT R10, R135.reuse, 0x1c, R136.reuse, 0xfe, !PT ;  /* 0x0000001c870a7812 */ /* 0x140fe200078efe88 */
[----:B------:R2:W-:Y:S01]  /*6a50*/  STSM.16.M88.4 [R2+0x400], R12 ;  /* 0x0004000c02007844 */ /* 0x0005e20000000200 */
[C-C-:B------:R-:W-:Y:S01]  /*6a60*/  LOP3.LUT R11, R135.reuse, 0x18, R136.reuse, 0xfe, !PT ;  /* 0x00000018870b7812 */ /* 0x140fe200078efe88 */
[----:B------:R-:W-:Y:S01]  /*6a70*/  BAR.SYNC.DEFER_BLOCKING 0x0 ;  /* 0x0000000000007b1d */ /* 0x000fe20000010000 */
[C-C-:B-1----:R-:W-:Y:S02]  /*6a80*/  LOP3.LUT R4, R135.reuse, 0x4, R136.reuse, 0xfe, !PT ;  /* 0x0000000487047812 */ /* 0x142fe400078efe88 */
[C-C-:B------:R-:W-:Y:S02]  /*6a90*/  LOP3.LUT R7, R135.reuse, 0x8, R136.reuse, 0xfe, !PT ;  /* 0x0000000887077812 */ /* 0x140fe400078efe88 */
[----:B------:R-:W-:-:S02]  /*6aa0*/  LOP3.LUT R6, R135, 0xc, R136, 0xfe, !PT ;  /* 0x0000000c87067812 */ /* 0x000fc400078efe88 */
[C---:B------:R-:W-:Y:S01]  /*6ab0*/  ISETP.LT.AND P5, PT, R7.reuse, UR15, !P0 ;  /* 0x0000000f07007c0c */ /* 0x040fe2000c7a1270 */
[----:B------:R-:W-:Y:S01]  /*6ac0*/  IMAD R7, R7, UR5, RZ ;  /* 0x0000000507077c24 */ /* 0x000fe2000f8e02ff */
[----:B--2---:R-:W-:Y:S02]  /*6ad0*/  LEA R15, P2, R134, UR12, 0x1 ;  /* 0x0000000c860f7c11 */ /* 0x004fe4000f8408ff */
[----:B------:R-:W-:Y:S02]  /*6ae0*/  ISETP.LT.AND P4, PT, R6, UR15, !P0 ;  /* 0x0000000f06007c0c */ /* 0x000fe4000c781270 */
[----:B------:R-:W-:Y:S02]  /*6af0*/  LEA.HI.X.SX32 R25, R134, UR13, 0x1, P2 ;  /* 0x0000000d86197c11 */ /* 0x000fe400090f0eff */
[----:B------:R-:W-:Y:S02]  /*6b00*/  LEA R2, P2, R0, R15, 0x1 ;  /* 0x0000000f00027211 */ /* 0x000fe400078408ff */
[----:B------:R-:W-:-:S02]  /*6b10*/  LOP3.LUT R14, R135, 0x20, R136, 0xfe, !PT ;  /* 0x00000020870e7812 */ /* 0x000fc400078efe88 */
[----:B------:R-:W-:Y:S01]  /*6b20*/  LEA.HI.X.SX32 R3, R0, R25, 0x1, P2 ;  /* 0x0000001900037211 */ /* 0x000fe200010f0eff */
[C---:B------:R-:W-:Y:S01]  /*6b30*/  IMAD R0, R4.reuse, UR5, RZ ;  /* 0x0000000504007c24 */ /* 0x040fe2000f8e02ff */
[----:B------:R-:W1:Y:S01]  /*6b40*/  LDSM.16.M88.4 R16, [R21] ;  /* 0x000000001510783b */ /* 0x000e620000000200 */
[----:B------:R-:W-:Y:S02]  /*6b50*/  ISETP.LT.AND P2, PT, R4, UR15, !P0 ;  /* 0x0000000f04007c0c */ /* 0x000fe4000c741270 */
[C-C-:B------:R-:W-:Y:S01]  /*6b60*/  LOP3.LUT R13, R135.reuse, 0x24, R136.reuse, 0xfe, !PT ;  /* 0x00000024870d7812 */ /* 0x140fe200078efe88 */
[----:B------:R-:W2:Y:S01]  /*6b70*/  LDSM.16.M88.4 R20, [R21+0x800] ;  /* 0x000800001514783b */ /* 0x000ea20000000200 */
[----:B------:R-:W-:-:S03]  /*6b80*/  LOP3.LUT R12, R135, 0x28, R136, 0xfe, !PT ;  /* 0x00000028870c7812 */ /* 0x000fc600078efe88 */
[----:B-1----:R1:W-:Y:S01]  /*6b90*/  @P3 STG.E.U16 desc[UR22][R2.64], R16 ;  /* 0x0000001002003986 */ /* 0x0023e2000c101516 */
[----:B------:R-:W-:-:S04]  /*6ba0*/  LEA R4, P3, R0, R15, 0x1 ;  /* 0x0000000f00047211 */ /* 0x000fc800078608ff */
[----:B------:R-:W-:Y:S01]  /*6bb0*/  LEA.HI.X.SX32 R5, R0, R25, 0x1, P3 ;  /* 0x0000001900057211 */ /* 0x000fe200018f0eff */
[----:B------:R-:W-:Y:S01]  /*6bc0*/  IMAD R0, R6, UR5, RZ ;  /* 0x0000000506007c24 */ /* 0x000fe2000f8e02ff */
[----:B------:R-:W-:Y:S02]  /*6bd0*/  LEA R6, P6, R7, R15, 0x1 ;  /* 0x0000000f07067211 */ /* 0x000fe400078c08ff */
[C---:B------:R-:W-:Y:S01]  /*6be0*/  ISETP.LT.AND P3, PT, R9.reuse, UR15, !P0 ;  /* 0x0000000f09007c0c */ /* 0x040fe2000c761270 */
[----:B------:R-:W-:Y:S01]  /*6bf0*/  IMAD R9, R9, UR5, RZ ;  /* 0x0000000509097c24 */ /* 0x000fe2000f8e02ff */
[----:B------:R-:W-:Y:S02]  /*6c00*/  LEA.HI.X.SX32 R7, R7, R25, 0x1, P6 ;  /* 0x0000001907077211 */ /* 0x000fe400030f0eff */
[----:B-1----:R-:W-:Y:S02]  /*6c10*/  PRMT R3, R16, 0x7632, R3 ;  /* 0x0000763210037816 */ /* 0x002fe40000000003 */
[----:B------:R-:W-:-:S03]  /*6c20*/  LEA R8, P6, R9, R15, 0x1 ;  /* 0x0000000f09087211 */ /* 0x000fc600078c08ff */
[----:B------:R1:W-:Y:S01]  /*6c30*/  @P2 STG.E.U16 desc[UR22][R4.64], R3 ;  /* 0x0000000304002986 */ /* 0x0003e2000c101516 */
[C---:B------:R-:W-:Y:S02]  /*6c40*/  LEA R2, P2, R0.reuse, R15, 0x1 ;  /* 0x0000000f00027211 */ /* 0x040fe400078408ff */
[-C--:B------:R-:W-:Y:S01]  /*6c50*/  LEA.HI.X.SX32 R9, R9, R25.reuse, 0x1, P6 ;  /* 0x0000001909097211 */ /* 0x080fe200030f0eff */
[----:B------:R3:W-:Y:S01]  /*6c60*/  @P5 STG.E.U16 desc[UR22][R6.64], R17 ;  /* 0x0000001106005986 */ /* 0x0007e2000c101516 */
[C---:B------:R-:W-:Y:S01]  /*6c70*/  ISETP.LT.AND P5, PT, R11.reuse, UR15, !P0 ;  /* 0x0000000f0b007c0c */ /* 0x040fe2000c7a1270 */
[----:B------:R-:W-:Y:S01]  /*6c80*/  IMAD R11, R11, UR5, RZ ;  /* 0x000000050b0b7c24 */ /* 0x000fe2000f8e02ff */
[----:B-1----:R-:W-:Y:S01]  /*6c90*/  LEA.HI.X.SX32 R3, R0, R25, 0x1, P2 ;  /* 0x0000001900037211 */ /* 0x002fe200010f0eff */
[C---:B------:R-:W-:Y:S01]  /*6ca0*/  IMAD R0, R30.reuse, UR5, RZ ;  /* 0x000000051e007c24 */ /* 0x040fe2000f8e02ff */
[----:B------:R-:W-:Y:S02]  /*6cb0*/  PRMT R5, R17, 0x7632, R5 ;  /* 0x0000763211057816 */ /* 0x000fe40000000005 */
[----:B------:R-:W-:Y:S01]  /*6cc0*/  ISETP.LT.AND P2, PT, R30, UR15, !P0 ;  /* 0x0000000f1e007c0c */ /* 0x000fe2000c741270 */
[----:B---3--:R-:W-:-:S02]  /*6cd0*/  IMAD R7, R14, UR5, RZ ;  /* 0x000000050e077c24 */ /* 0x008fc4000f8e02ff */
[----:B------:R1:W-:Y:S01]  /*6ce0*/  @P4 STG.E.U16 desc[UR22][R2.64], R5 ;  /* 0x0000000502004986 */ /* 0x0003e2000c101516 */
[----:B------:R-:W-:-:S03]  /*6cf0*/  LEA R4, P4, R0, R15, 0x1 ;  /* 0x0000000f00047211 */ /* 0x000fc600078808ff */
[----:B------:R3:W-:Y:S01]  /*6d00*/  @P3 STG.E.U16 desc[UR22][R8.64], R18 ;  /* 0x0000001208003986 */ /* 0x0007e2000c101516 */
[----:B-1----:R-:W-:Y:S01]  /*6d10*/  LEA.HI.X.SX32 R5, R0, R25, 0x1, P4 ;  /* 0x0000001900057211 */ /* 0x002fe200020f0eff */
[----:B------:R-:W-:Y:S01]  /*6d20*/  IMAD R0, R10, UR5, RZ ;  /* 0x000000050a007c24 */ /* 0x000fe2000f8e02ff */
[----:B------:R-:W-:Y:S02]  /*6d30*/  PRMT R3, R18, 0x7632, R3 ;  /* 0x0000763212037816 */ /* 0x000fe40000000003 */
[----:B------:R-:W-:Y:S01]  /*6d40*/  ISETP.LT.AND P4, PT, R10, UR15, !P0 ;  /* 0x0000000f0a007c0c */ /* 0x000fe2000c781270 */
[----:B---3--:R-:W-:Y:S01]  /*6d50*/  IMAD R8, R13, UR5, RZ ;  /* 0x000000050d087c24 */ /* 0x008fe2000f8e02ff */
[-C--:B------:R-:W-:Y:S01]  /*6d60*/  LEA R10, P3, R11, R15.reuse, 0x1 ;  /* 0x0000000f0b0a7211 */ /* 0x080fe200078608ff */
[----:B------:R1:W-:Y:S01]  /*6d70*/  @P2 STG.E.U16 desc[UR22][R4.64], R3 ;  /* 0x0000000304002986 */ /* 0x0003e2000c101516 */
[----:B------:R-:W-:Y:S02]  /*6d80*/  LEA R2, P6, R0, R15, 0x1 ;  /* 0x0000000f00027211 */ /* 0x000fe400078c08ff */
[----:B------:R-:W-:-:S02]  /*6d90*/  ISETP.LT.AND P2, PT, R14, UR15, !P0 ;  /* 0x0000000f0e007c0c */ /* 0x000fc4000c741270 */
[-C--:B------:R-:W-:Y:S02]  /*6da0*/  LEA.HI.X.SX32 R11, R11, R25.reuse, 0x1, P3 ;  /* 0x000000190b0b7211 */ /* 0x080fe400018f0eff */
[----:B------:R-:W-:Y:S01]  /*6db0*/  ISETP.LT.AND P3, PT, R13, UR15, !P0 ;  /* 0x0000000f0d007c0c */ /* 0x000fe2000c761270 */
[----:B------:R-:W-:Y:S02]  /*6dc0*/  IMAD R13, R24, UR5, RZ ;  /* 0x00000005180d7c24 */ /* 0x000fe4000f8e02ff */
[----:B------:R3:W-:Y:S01]  /*6dd0*/  @P5 STG.E.U16 desc[UR22][R10.64], R19 ;  /* 0x000000130a005986 */ /* 0x0007e2000c101516 */
[----:B-1----:R-:W-:Y:S01]  /*6de0*/  LEA.HI.X.SX32 R3, R0, R25, 0x1, P6 ;  /* 0x0000001900037211 */ /* 0x002fe200030f0eff */
[----:B------:R-:W-:Y:S01]  /*6df0*/  IMAD R0, R12, UR5, RZ ;  /* 0x000000050c007c24 */ /* 0x000fe2000f8e02ff */
[----:B------:R-:W-:Y:S02]  /*6e00*/  LEA R6, P6, R7, R15, 0x1 ;  /* 0x0000000f07067211 */ /* 0x000fe400078c08ff */
[----:B------:R-:W-:-:S02]  /*6e10*/  PRMT R5, R19, 0x7632, R5 ;  /* 0x0000763213057816 */ /* 0x000fc40000000005 */
[----:B------:R-:W-:Y:S02]  /*6e20*/  LEA.HI.X.SX32 R7, R7, R25, 0x1, P6 ;  /* 0x0000001907077211 */ /* 0x000fe400030f0eff */
[----:B------:R-:W-:Y:S01]  /*6e30*/  LEA R4, P5, R8, R15, 0x1 ;  /* 0x0000000f08047211 */ /* 0x000fe200078a08ff */
[----:B------:R1:W-:Y:S01]  /*6e40*/  @P4 STG.E.U16 desc[UR22][R2.64], R5 ;  /* 0x0000000502004986 */ /* 0x0003e2000c101516 */
[----:B------:R-:W-:Y:S01]  /*6e50*/  ISETP.LT.AND P6, PT, R12, UR15, !P0 ;  /* 0x0000000f0c007c0c */ /* 0x000fe2000c7c1270 */
[----:B---3--:R-:W-:Y:S01]  /*6e60*/  IMAD R10, R29, UR5, RZ ;  /* 0x000000051d0a7c24 */ /* 0x008fe2000f8e02ff */
[----:B------:R-:W-:Y:S01]  /*6e70*/  ISETP.LT.AND P4, PT, R28, UR15, !P0 ;  /* 0x0000000f1c007c0c */ /* 0x000fe2000c781270 */
[----:B--2---:R-:W-:Y:S01]  /*6e80*/  @P2 STG.E.U16 desc[UR22][R6.64], R20 ;  /* 0x0000001406002986 */ /* 0x004fe2000c101516 */
[----:B------:R-:W-:Y:S02]  /*6e90*/  IMAD R11, R27, UR5, RZ ;  /* 0x000000051b0b7c24 */ /* 0x000fe4000f8e02ff */
[----:B------:R-:W-:Y:S01]  /*6ea0*/  IMAD R12, R26, UR5, RZ ;  /* 0x000000051a0c7c24 */ /* 0x000fe2000f8e02ff */
[----:B-1----:R-:W-:-:S02]  /*6eb0*/  LEA.HI.X.SX32 R5, R8, R25, 0x1, P5 ;  /* 0x0000001908057211 */ /* 0x002fc400028f0eff */
[----:B------:R-:W-:Y:S02]  /*6ec0*/  LEA R8, P2, R0, R15, 0x1 ;  /* 0x0000000f00087211 */ /* 0x000fe400078408ff */
[----:B------:R-:W-:Y:S02]  /*6ed0*/  PRMT R3, R20, 0x7632, R3 ;  /* 0x0000763214037816 */ /* 0x000fe40000000003 */
[----:B------:R-:W-:Y:S01]  /*6ee0*/  LEA.HI.X.SX32 R9, R0, R25, 0x1, P2 ;  /* 0x0000001900097211 */ /* 0x000fe200010f0eff */
[----:B------:R-:W-:Y:S01]  /*6ef0*/  IMAD R0, R28, UR5, RZ ;  /* 0x000000051c007c24 */ /* 0x000fe2000f8e02ff */
[C---:B------:R-:W-:Y:S01]  /*6f00*/  LEA R2, P2, R10.reuse, R15, 0x1 ;  /* 0x0000000f0a027211 */ /* 0x040fe200078408ff */
[----:B------:R1:W-:Y:S01]  /*6f10*/  @P3 STG.E.U16 desc[UR22][R4.64], R3 ;  /* 0x0000000304003986 */ /* 0x0003e2000c101516 */
[----:B------:R-:W-:Y:S02]  /*6f20*/  ISETP.LT.AND P5, PT, R29, UR15, !P0 ;  /* 0x0000000f1d007c0c */ /* 0x000fe4000c7a1270 */
[----:B------:R-:W-:Y:S01]  /*6f30*/  ISETP.LT.AND P3, PT, R27, UR15, !P0 ;  /* 0x0000000f1b007c0c */ /* 0x000fe2000c761270 */
[----:B------:R2:W-:Y:S01]  /*6f40*/  @P6 STG.E.U16 desc[UR22][R8.64], R21 ;  /* 0x0000001508006986 */ /* 0x0005e2000c101516 */
[----:B-1----:R-:W-:-:S02]  /*6f50*/  LEA.HI.X.SX32 R3, R10, R25, 0x1, P2 ;  /* 0x000000190a037211 */ /* 0x002fc400010f0eff */
[CC--:B------:R-:W-:Y:S02]  /*6f60*/  LEA R4, P6, R0.reuse, R15.reuse, 0x1 ;  /* 0x0000000f00047211 */ /* 0x0c0fe400078c08ff */
[C---:B------:R-:W-:Y:S02]  /*6f70*/  LEA R6, P2, R11.reuse, R15, 0x1 ;  /* 0x0000000f0b067211 */ /* 0x040fe400078408ff */
[-C--:B------:R-:W-:Y:S02]  /*6f80*/  LEA.HI.X.SX32 R5, R0, R25.reuse, 0x1, P6 ;  /* 0x0000001900057211 */ /* 0x080fe400030f0eff */
[----:B------:R-:W-:Y:S02]  /*6f90*/  LEA.HI.X.SX32 R7, R11, R25, 0x1, P2 ;  /* 0x000000190b077211 */ /* 0x000fe400010f0eff */
[----:B------:R-:W-:Y:S02]  /*6fa0*/  LEA R10, P6, R12, R15, 0x1 ;  /* 0x0000000f0c0a7211 */ /* 0x000fe400078c08ff */
[----:B------:R-:W-:-:S02]  /*6fb0*/  ISETP.LT.AND P2, PT, R26, UR15, !P0 ;  /* 0x0000000f1a007c0c */ /* 0x000fc4000c741270 */
[----:B------:R-:W-:Y:S02]  /*6fc0*/  ISETP.LT.AND P0, PT, R24, UR15, !P0 ;  /* 0x0000000f18007c0c */ /* 0x000fe4000c701270 */
[----:B--2---:R-:W-:Y:S02]  /*6fd0*/  PRMT R21, R21, 0x7632, R21 ;  /* 0x0000763215157816 */ /* 0x004fe40000000015 */
[----:B------:R-:W-:Y:S02]  /*6fe0*/  LEA.HI.X.SX32 R11, R12, R25, 0x1, P6 ;  /* 0x000000190c0b7211 */ /* 0x000fe400030f0eff */
[----:B------:R-:W-:Y:S01]  /*6ff0*/  LEA R8, P6, R13, R15, 0x1 ;  /* 0x0000000f0d087211 */ /* 0x000fe200078c08ff */
[----:B------:R1:W-:Y:S01]  /*7000*/  @P5 STG.E.U16 desc[UR22][R2.64], R21 ;  /* 0x0000001502005986 */ /* 0x0003e2000c101516 */
[----:B------:R-:W-:Y:S02]  /*7010*/  PRMT R0, R23, 0x7632, R0 ;  /* 0x0000763217007816 */ /* 0x000fe40000000000 */
[----:B------:R-:W-:Y:S01]  /*7020*/  LEA.HI.X.SX32 R9, R13, R25, 0x1, P6 ;  /* 0x000000190d097211 */ /* 0x000fe200030f0eff */
[----:B------:R2:W-:Y:S01]  /*7030*/  @P4 STG.E.U16 desc[UR22][R4.64], R22 ;  /* 0x0000001604004986 */ /* 0x0005e2000c101516 */
[----:B-1----:R-:W-:-:S05]  /*7040*/  PRMT R3, R22, 0x7632, R3 ;  /* 0x0000763216037816 */ /* 0x002fca0000000003 */
[----:B------:R2:W-:Y:S04]  /*7050*/  @P3 STG.E.U16 desc[UR22][R6.64], R3 ;  /* 0x0000000306003986 */ /* 0x0005e8000c101516 */
[----:B------:R2:W-:Y:S04]  /*7060*/  @P2 STG.E.U16 desc[UR22][R10.64], R23 ;  /* 0x000000170a002986 */ /* 0x0005e8000c101516 */
[----:B------:R2:W-:Y:S01]  /*7070*/  @P0 STG.E.U16 desc[UR22][R8.64], R0 ;  /* 0x0000000008000986 */ /* 0x0005e2000c101516 */
[----:B------:R-:W-:Y:S06]  /*7080*/  BAR.SYNC.DEFER_BLOCKING 0x0 ;  /* 0x0000000000007b1d */ /* 0x000fec0000010000 */
[----:B------:R-:W-:Y:S05]  /*7090*/  @P1 BRA `(.L_x_13) ;  /* 0x0000000000a01947 */ /* 0x000fea0003800000 */
[----:B------:R-:W1:Y:S01]  /*70a0*/  S2UR UR5, SR_CgaCtaId ;  /* 0x00000000000579c3 */ /* 0x000e620000008800 */
[----:B------:R-:W-:Y:S01]  /*70b0*/  NOP ;  /* 0x0000000000007918 */ /* 0x000fe20000000000 */
[----:B------:R-:W-:Y:S01]  /*70c0*/  UMOV UR4, 0x50 ;  /* 0x0000005000047882 */ /* 0x000fe20000000000 */
[----:B--2---:R-:W-:Y:S02]  /*70d0*/  IMAD.U32 R0, RZ, RZ, UR9 ;  /* 0x00000009ff007e24 */ /* 0x004fe4000f8e00ff */
[----:B------:R-:W-:Y:S02]  /*70e0*/  IMAD.MOV.U32 R3, RZ, RZ, 0x3 ;  /* 0x00000003ff037424 */ /* 0x000fe400078e00ff */
[----:B------:R-:W-:Y:S01]  /*70f0*/  IMAD.MOV.U32 R7, RZ, RZ, 0x1 ;  /* 0x00000001ff077424 */ /* 0x000fe200078e00ff */
[----:B------:R-:W-:-:S04]  /*7100*/  LOP3.LUT R0, R0, 0xffff, RZ, 0xc0, !PT ;  /* 0x0000ffff00007812 */ /* 0x000fc800078ec0ff */
[----:B------:R-:W-:-:S05]  /*7110*/  SHF.R.U32.HI R0, RZ, 0x5, R0 ;  /* 0x00000005ff007819 */ /* 0x000fca0000011600 */
[----:B------:R-:W-:Y:S01]  /*7120*/  VIADD R2, R0, 0x10 ;  /* 0x0000001000027836 */ /* 0x000fe20000000000 */
[----:B------:R-:W-:Y:S01]  /*7130*/  SHF.L.U32 R0, R3, R0, RZ ;  /* 0x0000000003007219 */ /* 0x000fe200000006ff */
[----:B01----:R-:W-:-:S03]  /*7140*/  ULEA UR6, UR5, UR4, 0x18 ;  /* 0x0000000405067291 */ /* 0x003fc6000f8ec0ff */
[----:B------:R-:W-:-:S04]  /*7150*/  SHF.L.U32 R3, R7, R2, RZ ;  /* 0x0000000207037219 */ /* 0x000fc800000006ff */
[----:B------:R-:W-:Y:S02]  /*7160*/  LOP3.LUT R0, R3, R0, RZ, 0xfc, !PT ;  /* 0x0000000003007212 */ /* 0x000fe400078efcff */
[----:B------:R-:W0:Y:S02]  /*7170*/  LDS R5, [UR6] ;  /* 0x00000006ff057984 */ /* 0x000e240008000800 */
[C---:B------:R-:W-:Y:S02]  /*7180*/  LOP3.LUT R2, R0.reuse, 0xffff, RZ, 0xc0, !PT ;  /* 0x0000ffff00027812 */ /* 0x040fe400078ec0ff */
[----:B0-----:R-:W-:-:S04]  /*7190*/  LOP3.LUT R3, R0, 0xffff, R5, 0x80, !PT ;  /* 0x0000ffff00037812 */ /* 0x001fc800078e8005 */
[----:B------:R-:W-:-:S13]  /*71a0*/  ISETP.NE.AND P0, PT, R3, R2, PT ;  /* 0x000000020300720c */ /* 0x000fda0003f05270 */
[----:B------:R-:W-:Y:S05]  /*71b0*/  @P0 BRA `(.L_x_14) ;  /* 0x0000000000500947 */ /* 0x000fea0003800000 */
[----:B------:R-:W-:Y:S02]  /*71c0*/  SHF.R.U32.HI R5, RZ, 0x10, R5 ;  /* 0x00000010ff057819 */ /* 0x000fe40000011605 */
[----:B------:R-:W-:-:S04]  /*71d0*/  SHF.R.U32.HI R2, RZ, 0x10, R0 ;  /* 0x00000010ff027819 */ /* 0x000fc80000011600 */
[----:B------:R-:W-:-:S04]  /*71e0*/  LOP3.LUT R5, R5, R2, RZ, 0xc0, !PT ;  /* 0x0000000205057212 */ /* 0x000fc800078ec0ff */
[----:B------:R-:W-:-:S13]  /*71f0*/  ISETP.NE.AND P0, PT, R5, R2, PT ;  /* 0x000000020500720c */ /* 0x000fda0003f05270 */
[----:B------:R-:W-:Y:S05]  /*7200*/  @P0 BRA `(.L_x_15) ;  /* 0x0000000000300947 */ /* 0x000fea0003800000 */
[----:B------:R-:W-:Y:S01]  /*7210*/  R2UR UR4, R0 ;  /* 0x00000000000472ca */ /* 0x000fe200000e0000 */
[----:B------:R-:W-:Y:S01]  /*7220*/  VOTEU.ANY UR5, UPT, PT ;  /* 0x0000000000057886 */ /* 0x000fe200038e0100 */
[----:B------:R-:W0:Y:S01]  /*7230*/  S2R R0, SR_LANEID ;  /* 0x0000000000007919 */ /* 0x000e220000000000 */
[----:B------:R-:W-:-:S10]  /*7240*/  UFLO.U32 UR5, UR5 ;  /* 0x00000005000572bd */ /* 0x000fd400080e0000 */
[----:B------:R-:W-:-:S06]  /*7250*/  ULOP3.LUT UR4, URZ, UR4, URZ, 0x33, !UPT ;  /* 0x00000004ff047292 */ /* 0x000fcc000f8e33ff */
[----:B------:R-:W-:-:S04]  /*7260*/  IMAD.U32 R2, RZ, RZ, UR4 ;  /* 0x00000004ff027e24 */ /* 0x000fc8000f8e00ff */
[----:B------:R-:W1:Y:S02]  /*7270*/  REDUX UR7, R2 ;  /* 0x00000000020773c4 */ /* 0x000e640000000000 */
[----:B------:R3:W-:Y:S01]  /*7280*/  UTCATOMSWS.AND URZ, UR4 ;  /* 0x0000000400ff79e3 */ /* 0x0007e20008000000 */
[----:B0-----:R-:W-:Y:S01]  /*7290*/  ISETP.EQ.U32.AND P0, PT, R0, UR5, PT ;  /* 0x0000000500007c0c */ /* 0x001fe2000bf02070 */
[----:B-1----:R-:W-:-:S12]  /*72a0*/  IMAD.U32 R0, RZ, RZ, UR7 ;  /* 0x00000007ff007e24 */ /* 0x002fd8000f8e00ff */
[----:B------:R3:W-:Y:S01]  /*72b0*/  @P0 ATOMS.AND RZ, [UR6], R0 ;  /* 0x00000000ffff098c */ /* 0x0007e2000a800006 */
[----:B------:R-:W-:Y:S05]  /*72c0*/  BRA `(.L_x_13) ;  /* 0x0000000000147947 */ /* 0x000fea0003800000 */
.L_x_15:
[----:B------:R-:W-:-:S07]  /*72d0*/  MOV R2, 0x72f0 ;  /* 0x000072f000027802 */ /* 0x000fce0000000f00 */
[----:B------:R-:W-:Y:S05]  /*72e0*/  CALL.REL.NOINC `($__internal_0_$__cuda_sm10x_tcgen05_guardrail_trap_col_being_dealloced_not_returned_by_alloc) ;  /* 0x00000000002c7944 */ /* 0x000fea0003c00000 */
[----:B------:R-:W-:Y:S05]  /*72f0*/  BRA `(.L_x_13) ;  /* 0x0000000000087947 */ /* 0x000fea0003800000 */
.L_x_14:
[----:B------:R-:W-:-:S07]  /*7300*/  MOV R2, 0x7320 ;  /* 0x0000732000027802 */ /* 0x000fce0000000f00 */
[----:B------:R-:W-:Y:S05]  /*7310*/  CALL.REL.NOINC `($__internal_2_$__cuda_sm10x_tcgen05_guardrail_trap_unallocated_columns_being_dealloced) ;  /* 0x0000000000387944 */ /* 0x000fea0003c00000 */
.L_x_13:
[----:B------:R-:W-:Y:S01]  /*7320*/  NOP ;  /* 0x0000000000007918 */ /* 0x000fe20000000000 */
[----:B0--3--:R-:W-:Y:S05]  /*7330*/  EXIT ;  /* 0x000000000000794d */ /* 0x009fea0003800000 */
.L_x_8:
[----:B------:R-:W0:Y:S02]  /*7340*/  SYNCS.PHASECHK.TRANS64.TRYWAIT P3, [UR12], R142 ;  /* 0x0000008eff0075a7 */ /* 0x000e24000806110c */
[----:B0-----:R-:W-:Y:S05]  /*7350*/  @!P3 BRA `(.L_x_8) ;  /* 0xfffffffc00f8b947 */ /* 0x001fea000383ffff */
[----:B------:R-:W-:Y:S05]  /*7360*/  BRA `(.L_x_16) ;  /* 0xffffffdc00987947 */ /* 0x000fea000383ffff */
.L_x_12:
[----:B------:R-:W1:Y:S02]  /*7370*/  SYNCS.PHASECHK.TRANS64.TRYWAIT P0, [UR12], R2 ;  /* 0x00000002ff0075a7 */ /* 0x000e64000800110c */
[----:B-1----:R-:W-:Y:S05]  /*7380*/  @!P0 BRA `(.L_x_12) ;  /* 0xfffffffc00f88947 */ /* 0x002fea000383ffff */
[----:B------:R-:W-:Y:S05]  /*7390*/  BRA `(.L_x_11) ;  /* 0xfffffff000e47947 */ /* 0x000fea000383ffff */
        .weak           $__internal_0_$__cuda_sm10x_tcgen05_guardrail_trap_col_being_dealloced_not_returned_by_alloc
        .type           $__internal_0_$__cuda_sm10x_tcgen05_guardrail_trap_col_being_dealloced_not_returned_by_alloc,@function
        .size           $__internal_0_$__cuda_sm10x_tcgen05_guardrail_trap_col_being_dealloced_not_returned_by_alloc,($__internal_1_$__cuda_sm10x_tcgen05_guardrail_trap_phase_invalid_during_alloc - $__internal_0_$__cuda_sm10x_tcgen05_guardrail_trap_col_being_dealloced_not_returned_by_alloc)
$__internal_0_$__cuda_sm10x_tcgen05_guardrail_trap_col_being_dealloced_not_returned_by_alloc:
[----:B------:R-:W-:Y:S05]  /*73a0*/  BPT.TRAP 0x1 ;  /* 0x000000040000795c */ /* 0x000fea0000300000 */
[----:B------:R-:W-:-:S04]  /*73b0*/  IMAD.MOV.U32 R3, RZ, RZ, 0x0 ;  /* 0x00000000ff037424 */ /* 0x000fc800078e00ff */
[----:B------:R-:W-:Y:S05]  /*73c0*/  RET.REL.NODEC R2 `(matmul_kernel) ;  /* 0xffffff8c020c7950 */ /* 0x000fea0003c3ffff */
        .weak           $__internal_1_$__cuda_sm10x_tcgen05_guardrail_trap_phase_invalid_during_alloc
        .type           $__internal_1_$__cuda_sm10x_tcgen05_guardrail_trap_phase_invalid_during_alloc,@function
        .size           $__internal_1_$__cuda_sm10x_tcgen05_guardrail_trap_phase_invalid_during_alloc,($__internal_2_$__cuda_sm10x_tcgen05_guardrail_trap_unallocated_columns_being_dealloced - $__internal_1_$__cuda_sm10x_tcgen05_guardrail_trap_phase_invalid_during_alloc)
$__internal_1_$__cuda_sm10x_tcgen05_guardrail_trap_phase_invalid_during_alloc:
[----:B------:R-:W-:Y:S05]  /*73d0*/  BPT.TRAP 0x1 ;  /* 0x000000040000795c */ /* 0x000fea0000300000 */
[----:B------:R-:W-:-:S04]  /*73e0*/  IMAD.MOV.U32 R3, RZ, RZ, 0x0 ;  /* 0x00000000ff037424 */ /* 0x000fc800078e00ff */
[----:B------:R-:W-:Y:S05]  /*73f0*/  RET.REL.NODEC R2 `(matmul_kernel) ;  /* 0xffffff8c02007950 */ /* 0x000fea0003c3ffff */
        .weak           $__internal_2_$__cuda_sm10x_tcgen05_guardrail_trap_unallocated_columns_being_dealloced
        .type           $__internal_2_$__cuda_sm10x_tcgen05_guardrail_trap_unallocated_columns_being_dealloced,@function
        .size           $__internal_2_$__cuda_sm10x_tcgen05_guardrail_trap_unallocated_columns_being_dealloced,(.L_x_20 - $__internal_2_$__cuda_sm10x_tcgen05_guardrail_trap_unallocated_columns_being_dealloced)
$__internal_2_$__cuda_sm10x_tcgen05_guardrail_trap_unallocated_columns_being_dealloced:
[----:B------:R-:W-:Y:S05]  /*7400*/  BPT.TRAP 0x1 ;  /* 0x000000040000795c */ /* 0x000fea0000300000 */
[----:B------:R-:W-:-:S04]  /*7410*/  IMAD.MOV.U32 R3, RZ, RZ, 0x0 ;  /* 0x00000000ff037424 */ /* 0x000fc800078e00ff */
[----:B------:R-:W-:Y:S05]  /*7420*/  RET.REL.NODEC R2 `(matmul_kernel) ;  /* 0xffffff8802f47950 */ /* 0x000fea0003c3ffff */
.L_x_17:
[----:B------:R-:W-:-:S00]  /*7430*/  BRA `(.L_x_17) ;  /* 0xfffffffc00fc7947 */ /* 0x000fc0000383ffff */
[----:B------:R-:W-:-:S00]  /*7440*/  NOP ;  /* 0x0000000000007918 */ /* 0x000fc00000000000 */
        /* <DEDUP_REMOVED lines=11> */
.L_x_20:


//--------------------- .nv.shared.matmul_kernel  --------------------------
	.section	.nv.shared.matmul_kernel,"aw",@nobits
	.sectionflags	@""
	.align	16
	.zero		1024


//--------------------- .nv.shared.reserved.0     --------------------------
	.section	.nv.shared.reserved.0,"aw",@nobits
	.align	8
	.weak		__nv_reservedSMEM_offset_0_alias
	.size		__nv_reservedSMEM_offset_0_alias, 0, 64
	.other		__nv_reservedSMEM_offset_0_alias,@"STO_CUDA_RESERVED_SHARED STV_DEFAULT"
__nv_reservedSMEM_offset_0_alias:
	.zero		0
.nv.shared.reserved.0:
	.zero		64
	.weak		__nv_reservedSMEM_allocation_phase
	.type		__nv_reservedSMEM_allocation_phase,@object
	.size		__nv_reservedSMEM_allocation_phase,(.L_0 - __nv_reservedSMEM_allocation_phase)
__nv_reservedSMEM_allocation_phase:
	.zero		1
.L_0:
	.zero		7
	.weak		__nv_reservedSMEM_devtool_atexit_pc
	.type		__nv_reservedSMEM_devtool_atexit_pc,@object
	.size		__nv_reservedSMEM_devtool_atexit_pc,(__nv_reservedSMEM_allocation_mask - __nv_reservedSMEM_devtool_atexit_pc)
__nv_reservedSMEM_devtool_atexit_pc:
	.zero		8
	.weak		__nv_reservedSMEM_allocation_mask
	.type		__nv_reservedSMEM_allocation_mask,@object
	.size		__nv_reservedSMEM_allocation_mask,(.L_2 - __nv_reservedSMEM_allocation_mask)
__nv_reservedSMEM_allocation_mask:
	.zero		4
.L_2:


//--------------------- .nv.constant0.matmul_kernel --------------------------
	.section	.nv.constant0.matmul_kernel,"a",@progbits
	.sectionflags	@""
	.align	4
.nv.constant0.matmul_kernel:
	.zero		976


//--------------------- SYMBOLS --------------------------

	.type		.nv.reservedSmem.offset0,@object
	.size		.nv.reservedSmem.offset0,0x4
	.type		.nv.reservedSmem.cap,@object
	.size		.nv.reservedSmem.cap,0x4
